//
// Generated by NVIDIA NVVM Compiler
//
// Compiler Build ID: CL-36424714
// Cuda compilation tools, release 13.0, V13.0.88
// Based on NVVM 20.0.0
//

.version 9.0
.target sm_100
.address_size 64

	// .globl	sgemm_tiled
// _ZZ11sgemm_tiledE6A_tile has been demoted
// _ZZ11sgemm_tiledE6B_tile has been demoted
// _ZZ15sgemm_tiled_ptxE6A_tile has been demoted
// _ZZ15sgemm_tiled_ptxE6B_tile has been demoted

.visible .entry sgemm_tiled(
	.param .u64 .ptr .align 1 sgemm_tiled_param_0,
	.param .u64 .ptr .align 1 sgemm_tiled_param_1,
	.param .u64 .ptr .align 1 sgemm_tiled_param_2,
	.param .u32 sgemm_tiled_param_3,
	.param .u32 sgemm_tiled_param_4,
	.param .u32 sgemm_tiled_param_5,
	.param .u32 sgemm_tiled_param_6,
	.param .u32 sgemm_tiled_param_7,
	.param .u32 sgemm_tiled_param_8,
	.param .f32 sgemm_tiled_param_9,
	.param .f32 sgemm_tiled_param_10
)
{
	.reg .pred 	%p<12>;
	.reg .b32 	%r<46>;
	.reg .b32 	%f<68>;
	.reg .b64 	%rd<13>;
	// demoted variable
	.shared .align 4 .b8 _ZZ11sgemm_tiledE6A_tile[1088];
	// demoted variable
	.shared .align 4 .b8 _ZZ11sgemm_tiledE6B_tile[1088];
	ld.param.u64 	%rd4, [sgemm_tiled_param_0];
	ld.param.u64 	%rd5, [sgemm_tiled_param_1];
	ld.param.u64 	%rd6, [sgemm_tiled_param_2];
	ld.param.u32 	%r24, [sgemm_tiled_param_3];
	ld.param.u32 	%r25, [sgemm_tiled_param_4];
	ld.param.u32 	%r26, [sgemm_tiled_param_5];
	ld.param.u32 	%r27, [sgemm_tiled_param_6];
	ld.param.u32 	%r28, [sgemm_tiled_param_7];
	ld.param.u32 	%r29, [sgemm_tiled_param_8];
	ld.param.f32 	%f8, [sgemm_tiled_param_9];
	ld.param.f32 	%f9, [sgemm_tiled_param_10];
	mov.u32 	%r41, %tid.x;
	mov.u32 	%r43, %tid.y;
	mov.u32 	%r30, %ctaid.y;
	shl.b32 	%r31, %r30, 4;
	add.s32 	%r3, %r31, %r43;
	mov.u32 	%r32, %ctaid.x;
	shl.b32 	%r4, %r32, 4;
	add.s32 	%r5, %r4, %r41;
	setp.lt.s32 	%p1, %r26, 1;
	mov.f32 	%f67, 0f00000000;
	@%p1 bra 	$L__BB0_7;
	add.s32 	%r33, %r26, 15;
	shr.u32 	%r34, %r33, 4;
	mul.lo.s32 	%r35, %r43, 68;
	mov.u32 	%r36, _ZZ11sgemm_tiledE6A_tile;
	add.s32 	%r6, %r36, %r35;
	shl.b32 	%r37, %r41, 2;
	add.s32 	%r7, %r6, %r37;
	mov.u32 	%r38, _ZZ11sgemm_tiledE6B_tile;
	add.s32 	%r9, %r38, %r37;
	add.s32 	%r8, %r9, %r35;
	neg.s32 	%r45, %r34;
	mad.lo.s32 	%r39, %r43, %r28, %r41;
	add.s32 	%r44, %r39, %r4;
	shl.b32 	%r12, %r28, 4;
	mad.lo.s32 	%r42, %r27, %r3, %r41;
	cvta.to.global.u64 	%rd1, %rd4;
	cvta.to.global.u64 	%rd2, %rd5;
	mov.f32 	%f67, 0f00000000;
$L__BB0_2:
	setp.ge.s32 	%p2, %r3, %r24;
	mul.wide.s32 	%rd7, %r42, 4;
	add.s64 	%rd3, %rd1, %rd7;
	setp.ge.s32 	%p3, %r41, %r26;
	mov.f32 	%f65, 0f00000000;
	or.pred  	%p4, %p2, %p3;
	@%p4 bra 	$L__BB0_4;
	ld.global.nc.f32 	%f65, [%rd3];
$L__BB0_4:
	setp.ge.s32 	%p5, %r5, %r25;
	st.shared.f32 	[%r7], %f65;
	setp.ge.s32 	%p6, %r43, %r26;
	mov.f32 	%f66, 0f00000000;
	or.pred  	%p7, %p5, %p6;
	@%p7 bra 	$L__BB0_6;
	mul.wide.s32 	%rd8, %r44, 4;
	add.s64 	%rd9, %rd2, %rd8;
	ld.global.nc.f32 	%f66, [%rd9];
$L__BB0_6:
	st.shared.f32 	[%r8], %f66;
	bar.sync 	0;
	ld.shared.f32 	%f14, [%r6];
	ld.shared.f32 	%f15, [%r9];
	fma.rn.f32 	%f16, %f14, %f15, %f67;
	ld.shared.f32 	%f17, [%r6+4];
	ld.shared.f32 	%f18, [%r9+68];
	fma.rn.f32 	%f19, %f17, %f18, %f16;
	ld.shared.f32 	%f20, [%r6+8];
	ld.shared.f32 	%f21, [%r9+136];
	fma.rn.f32 	%f22, %f20, %f21, %f19;
	ld.shared.f32 	%f23, [%r6+12];
	ld.shared.f32 	%f24, [%r9+204];
	fma.rn.f32 	%f25, %f23, %f24, %f22;
	ld.shared.f32 	%f26, [%r6+16];
	ld.shared.f32 	%f27, [%r9+272];
	fma.rn.f32 	%f28, %f26, %f27, %f25;
	ld.shared.f32 	%f29, [%r6+20];
	ld.shared.f32 	%f30, [%r9+340];
	fma.rn.f32 	%f31, %f29, %f30, %f28;
	ld.shared.f32 	%f32, [%r6+24];
	ld.shared.f32 	%f33, [%r9+408];
	fma.rn.f32 	%f34, %f32, %f33, %f31;
	ld.shared.f32 	%f35, [%r6+28];
	ld.shared.f32 	%f36, [%r9+476];
	fma.rn.f32 	%f37, %f35, %f36, %f34;
	ld.shared.f32 	%f38, [%r6+32];
	ld.shared.f32 	%f39, [%r9+544];
	fma.rn.f32 	%f40, %f38, %f39, %f37;
	ld.shared.f32 	%f41, [%r6+36];
	ld.shared.f32 	%f42, [%r9+612];
	fma.rn.f32 	%f43, %f41, %f42, %f40;
	ld.shared.f32 	%f44, [%r6+40];
	ld.shared.f32 	%f45, [%r9+680];
	fma.rn.f32 	%f46, %f44, %f45, %f43;
	ld.shared.f32 	%f47, [%r6+44];
	ld.shared.f32 	%f48, [%r9+748];
	fma.rn.f32 	%f49, %f47, %f48, %f46;
	ld.shared.f32 	%f50, [%r6+48];
	ld.shared.f32 	%f51, [%r9+816];
	fma.rn.f32 	%f52, %f50, %f51, %f49;
	ld.shared.f32 	%f53, [%r6+52];
	ld.shared.f32 	%f54, [%r9+884];
	fma.rn.f32 	%f55, %f53, %f54, %f52;
	ld.shared.f32 	%f56, [%r6+56];
	ld.shared.f32 	%f57, [%r9+952];
	fma.rn.f32 	%f58, %f56, %f57, %f55;
	ld.shared.f32 	%f59, [%r6+60];
	ld.shared.f32 	%f60, [%r9+1020];
	fma.rn.f32 	%f67, %f59, %f60, %f58;
	bar.sync 	0;
	add.s32 	%r45, %r45, 1;
	setp.ne.s32 	%p8, %r45, 0;
	add.s32 	%r44, %r44, %r12;
	add.s32 	%r43, %r43, 16;
	add.s32 	%r42, %r42, 16;
	add.s32 	%r41, %r41, 16;
	@%p8 bra 	$L__BB0_2;
$L__BB0_7:
	setp.ge.s32 	%p9, %r3, %r24;
	setp.ge.s32 	%p10, %r5, %r25;
	or.pred  	%p11, %p9, %p10;
	@%p11 bra 	$L__BB0_9;
	mad.lo.s32 	%r40, %r29, %r3, %r5;
	cvta.to.global.u64 	%rd10, %rd6;
	mul.wide.s32 	%rd11, %r40, 4;
	add.s64 	%rd12, %rd10, %rd11;
	ld.global.f32 	%f61, [%rd12];
	mul.f32 	%f62, %f9, %f61;
	fma.rn.f32 	%f63, %f8, %f67, %f62;
	st.global.f32 	[%rd12], %f63;
$L__BB0_9:
	ret;

}
	// .globl	sgemm_tiled_ptx
.visible .entry sgemm_tiled_ptx(
	.param .u64 .ptr .align 1 sgemm_tiled_ptx_param_0,
	.param .u64 .ptr .align 1 sgemm_tiled_ptx_param_1,
	.param .u64 .ptr .align 1 sgemm_tiled_ptx_param_2,
	.param .u32 sgemm_tiled_ptx_param_3,
	.param .u32 sgemm_tiled_ptx_param_4,
	.param .u32 sgemm_tiled_ptx_param_5,
	.param .u32 sgemm_tiled_ptx_param_6,
	.param .u32 sgemm_tiled_ptx_param_7,
	.param .u32 sgemm_tiled_ptx_param_8,
	.param .f32 sgemm_tiled_ptx_param_9,
	.param .f32 sgemm_tiled_ptx_param_10
)
{
	.reg .pred 	%p<26>;
	.reg .b32 	%r<85>;
	.reg .b32 	%f<242>;
	.reg .b64 	%rd<27>;
	// demoted variable
	.shared .align 4 .b8 _ZZ15sgemm_tiled_ptxE6A_tile[1088];
	// demoted variable
	.shared .align 4 .b8 _ZZ15sgemm_tiled_ptxE6B_tile[1088];
	ld.param.u64 	%rd4, [sgemm_tiled_ptx_param_0];
	ld.param.u64 	%rd5, [sgemm_tiled_ptx_param_1];
	ld.param.u32 	%r33, [sgemm_tiled_ptx_param_3];
	ld.param.u32 	%r34, [sgemm_tiled_ptx_param_4];
	ld.param.u32 	%r35, [sgemm_tiled_ptx_param_5];
	ld.param.u32 	%r36, [sgemm_tiled_ptx_param_6];
	cvta.to.global.u64 	%rd1, %rd5;
	cvta.to.global.u64 	%rd2, %rd4;
	mov.u32 	%r1, %tid.x;
	mov.u32 	%r2, %tid.y;
	mov.u32 	%r39, %ctaid.y;
	shl.b32 	%r40, %r39, 4;
	add.s32 	%r3, %r40, %r2;
	mov.u32 	%r41, %ctaid.x;
	shl.b32 	%r4, %r41, 4;
	add.s32 	%r5, %r4, %r1;
	setp.lt.s32 	%p1, %r35, 1;
	mov.f32 	%f232, 0f00000000;
	@%p1 bra 	$L__BB1_19;
	add.s32 	%r6, %r35, 15;
	mul.lo.s32 	%r43, %r2, 68;
	mov.u32 	%r44, _ZZ15sgemm_tiled_ptxE6A_tile;
	add.s32 	%r7, %r44, %r43;
	shl.b32 	%r45, %r1, 2;
	add.s32 	%r8, %r7, %r45;
	mul.lo.s32 	%r9, %r36, %r3;
	mov.u32 	%r46, _ZZ15sgemm_tiled_ptxE6B_tile;
	add.s32 	%r47, %r46, %r43;
	add.s32 	%r10, %r47, %r45;
	setp.lt.u32 	%p2, %r35, 17;
	mov.f32 	%f232, 0f00000000;
	mov.b32 	%r84, 0;
	@%p2 bra 	$L__BB1_13;
	ld.param.u32 	%r73, [sgemm_tiled_ptx_param_7];
	shr.u32 	%r49, %r6, 4;
	and.b32  	%r50, %r49, 134217726;
	neg.s32 	%r83, %r50;
	add.s32 	%r51, %r2, 16;
	mad.lo.s32 	%r52, %r73, %r51, %r1;
	add.s32 	%r80, %r52, %r4;
	mad.lo.s32 	%r53, %r2, %r73, %r1;
	add.s32 	%r79, %r53, %r4;
	add.s32 	%r77, %r1, %r9;
	mov.f32 	%f232, 0f00000000;
	mov.b32 	%r82, 16;
	cvt.s64.s32 	%rd10, %r9;
	cvt.u64.u32 	%rd11, %r1;
	mov.u32 	%r78, %r1;
	mov.u32 	%r81, %r2;
$L__BB1_3:
	setp.ge.s32 	%p3, %r3, %r33;
	setp.ge.s32 	%p4, %r78, %r35;
	mov.f32 	%f233, 0f00000000;
	or.pred  	%p5, %p3, %p4;
	@%p5 bra 	$L__BB1_5;
	mul.wide.s32 	%rd6, %r77, 4;
	add.s64 	%rd7, %rd2, %rd6;
	ld.global.nc.f32 	%f233, [%rd7];
$L__BB1_5:
	setp.ge.s32 	%p6, %r5, %r34;
	st.shared.f32 	[%r8], %f233;
	setp.ge.s32 	%p7, %r81, %r35;
	mov.f32 	%f234, 0f00000000;
	or.pred  	%p8, %p6, %p7;
	@%p8 bra 	$L__BB1_7;
	mul.wide.s32 	%rd8, %r79, 4;
	add.s64 	%rd9, %rd1, %rd8;
	ld.global.nc.f32 	%f234, [%rd9];
$L__BB1_7:
	st.shared.f32 	[%r10], %f234;
	bar.sync 	0;
	ld.shared.f32 	%f29, [%r7];
	shl.b32 	%r54, %r1, 2;
	mov.u32 	%r55, _ZZ15sgemm_tiled_ptxE6B_tile;
	add.s32 	%r56, %r55, %r54;
	ld.shared.f32 	%f30, [%r56];
	// begin inline asm
	fma.rn.f32 %f232, %f29, %f30, %f232;
	// end inline asm
	ld.shared.f32 	%f33, [%r7+4];
	ld.shared.f32 	%f34, [%r56+68];
	// begin inline asm
	fma.rn.f32 %f232, %f33, %f34, %f232;
	// end inline asm
	ld.shared.f32 	%f37, [%r7+8];
	ld.shared.f32 	%f38, [%r56+136];
	// begin inline asm
	fma.rn.f32 %f232, %f37, %f38, %f232;
	// end inline asm
	ld.shared.f32 	%f41, [%r7+12];
	ld.shared.f32 	%f42, [%r56+204];
	// begin inline asm
	fma.rn.f32 %f232, %f41, %f42, %f232;
	// end inline asm
	ld.shared.f32 	%f45, [%r7+16];
	ld.shared.f32 	%f46, [%r56+272];
	// begin inline asm
	fma.rn.f32 %f232, %f45, %f46, %f232;
	// end inline asm
	ld.shared.f32 	%f49, [%r7+20];
	ld.shared.f32 	%f50, [%r56+340];
	// begin inline asm
	fma.rn.f32 %f232, %f49, %f50, %f232;
	// end inline asm
	ld.shared.f32 	%f53, [%r7+24];
	ld.shared.f32 	%f54, [%r56+408];
	// begin inline asm
	fma.rn.f32 %f232, %f53, %f54, %f232;
	// end inline asm
	ld.shared.f32 	%f57, [%r7+28];
	ld.shared.f32 	%f58, [%r56+476];
	// begin inline asm
	fma.rn.f32 %f232, %f57, %f58, %f232;
	// end inline asm
	ld.shared.f32 	%f61, [%r7+32];
	ld.shared.f32 	%f62, [%r56+544];
	// begin inline asm
	fma.rn.f32 %f232, %f61, %f62, %f232;
	// end inline asm
	ld.shared.f32 	%f65, [%r7+36];
	ld.shared.f32 	%f66, [%r56+612];
	// begin inline asm
	fma.rn.f32 %f232, %f65, %f66, %f232;
	// end inline asm
	ld.shared.f32 	%f69, [%r7+40];
	ld.shared.f32 	%f70, [%r56+680];
	// begin inline asm
	fma.rn.f32 %f232, %f69, %f70, %f232;
	// end inline asm
	ld.shared.f32 	%f73, [%r7+44];
	ld.shared.f32 	%f74, [%r56+748];
	// begin inline asm
	fma.rn.f32 %f232, %f73, %f74, %f232;
	// end inline asm
	ld.shared.f32 	%f77, [%r7+48];
	ld.shared.f32 	%f78, [%r56+816];
	// begin inline asm
	fma.rn.f32 %f232, %f77, %f78, %f232;
	// end inline asm
	ld.shared.f32 	%f81, [%r7+52];
	ld.shared.f32 	%f82, [%r56+884];
	// begin inline asm
	fma.rn.f32 %f232, %f81, %f82, %f232;
	// end inline asm
	ld.shared.f32 	%f85, [%r7+56];
	ld.shared.f32 	%f86, [%r56+952];
	// begin inline asm
	fma.rn.f32 %f232, %f85, %f86, %f232;
	// end inline asm
	ld.shared.f32 	%f89, [%r7+60];
	ld.shared.f32 	%f90, [%r56+1020];
	// begin inline asm
	fma.rn.f32 %f232, %f89, %f90, %f232;
	// end inline asm
	bar.sync 	0;
	add.s32 	%r57, %r78, 16;
	setp.ge.s32 	%p10, %r57, %r35;
	mov.f32 	%f235, 0f00000000;
	or.pred  	%p11, %p3, %p10;
	@%p11 bra 	$L__BB1_9;
	add.s32 	%r58, %r82, -16;
	cvt.s64.s32 	%rd12, %r58;
	add.s64 	%rd13, %rd12, %rd11;
	add.s64 	%rd14, %rd13, %rd10;
	shl.b64 	%rd15, %rd14, 2;
	add.s64 	%rd16, %rd2, %rd15;
	ld.global.nc.f32 	%f235, [%rd16+64];
$L__BB1_9:
	st.shared.f32 	[%r8], %f235;
	add.s32 	%r59, %r81, 16;
	setp.ge.s32 	%p13, %r59, %r35;
	mov.f32 	%f236, 0f00000000;
	or.pred  	%p14, %p6, %p13;
	@%p14 bra 	$L__BB1_11;
	mul.wide.s32 	%rd17, %r80, 4;
	add.s64 	%rd18, %rd1, %rd17;
	ld.global.nc.f32 	%f236, [%rd18];
$L__BB1_11:
	ld.param.u32 	%r74, [sgemm_tiled_ptx_param_7];
	st.shared.f32 	[%r10], %f236;
	bar.sync 	0;
	ld.shared.f32 	%f95, [%r7];
	shl.b32 	%r60, %r1, 2;
	mov.u32 	%r61, _ZZ15sgemm_tiled_ptxE6B_tile;
	add.s32 	%r62, %r61, %r60;
	ld.shared.f32 	%f96, [%r62];
	// begin inline asm
	fma.rn.f32 %f232, %f95, %f96, %f232;
	// end inline asm
	ld.shared.f32 	%f99, [%r7+4];
	ld.shared.f32 	%f100, [%r62+68];
	// begin inline asm
	fma.rn.f32 %f232, %f99, %f100, %f232;
	// end inline asm
	ld.shared.f32 	%f103, [%r7+8];
	ld.shared.f32 	%f104, [%r62+136];
	// begin inline asm
	fma.rn.f32 %f232, %f103, %f104, %f232;
	// end inline asm
	ld.shared.f32 	%f107, [%r7+12];
	ld.shared.f32 	%f108, [%r62+204];
	// begin inline asm
	fma.rn.f32 %f232, %f107, %f108, %f232;
	// end inline asm
	ld.shared.f32 	%f111, [%r7+16];
	ld.shared.f32 	%f112, [%r62+272];
	// begin inline asm
	fma.rn.f32 %f232, %f111, %f112, %f232;
	// end inline asm
	ld.shared.f32 	%f115, [%r7+20];
	ld.shared.f32 	%f116, [%r62+340];
	// begin inline asm
	fma.rn.f32 %f232, %f115, %f116, %f232;
	// end inline asm
	ld.shared.f32 	%f119, [%r7+24];
	ld.shared.f32 	%f120, [%r62+408];
	// begin inline asm
	fma.rn.f32 %f232, %f119, %f120, %f232;
	// end inline asm
	ld.shared.f32 	%f123, [%r7+28];
	ld.shared.f32 	%f124, [%r62+476];
	// begin inline asm
	fma.rn.f32 %f232, %f123, %f124, %f232;
	// end inline asm
	ld.shared.f32 	%f127, [%r7+32];
	ld.shared.f32 	%f128, [%r62+544];
	// begin inline asm
	fma.rn.f32 %f232, %f127, %f128, %f232;
	// end inline asm
	ld.shared.f32 	%f131, [%r7+36];
	ld.shared.f32 	%f132, [%r62+612];
	// begin inline asm
	fma.rn.f32 %f232, %f131, %f132, %f232;
	// end inline asm
	ld.shared.f32 	%f135, [%r7+40];
	ld.shared.f32 	%f136, [%r62+680];
	// begin inline asm
	fma.rn.f32 %f232, %f135, %f136, %f232;
	// end inline asm
	ld.shared.f32 	%f139, [%r7+44];
	ld.shared.f32 	%f140, [%r62+748];
	// begin inline asm
	fma.rn.f32 %f232, %f139, %f140, %f232;
	// end inline asm
	ld.shared.f32 	%f143, [%r7+48];
	ld.shared.f32 	%f144, [%r62+816];
	// begin inline asm
	fma.rn.f32 %f232, %f143, %f144, %f232;
	// end inline asm
	ld.shared.f32 	%f147, [%r7+52];
	ld.shared.f32 	%f148, [%r62+884];
	// begin inline asm
	fma.rn.f32 %f232, %f147, %f148, %f232;
	// end inline asm
	ld.shared.f32 	%f151, [%r7+56];
	ld.shared.f32 	%f152, [%r62+952];
	// begin inline asm
	fma.rn.f32 %f232, %f151, %f152, %f232;
	// end inline asm
	ld.shared.f32 	%f155, [%r7+60];
	ld.shared.f32 	%f156, [%r62+1020];
	// begin inline asm
	fma.rn.f32 %f232, %f155, %f156, %f232;
	// end inline asm
	bar.sync 	0;
	add.s32 	%r83, %r83, 2;
	add.s32 	%r82, %r82, 32;
	add.s32 	%r81, %r81, 32;
	shl.b32 	%r63, %r74, 5;
	add.s32 	%r80, %r80, %r63;
	add.s32 	%r79, %r79, %r63;
	add.s32 	%r78, %r78, 32;
	add.s32 	%r77, %r77, 32;
	setp.ne.s32 	%p15, %r83, 0;
	@%p15 bra 	$L__BB1_3;
	and.b32  	%r84, %r6, 2147483616;
$L__BB1_13:
	and.b32  	%r64, %r6, 16;
	setp.eq.s32 	%p16, %r64, 0;
	@%p16 bra 	$L__BB1_19;
	setp.ge.s32 	%p17, %r3, %r33;
	add.s32 	%r65, %r84, %r1;
	setp.ge.s32 	%p18, %r65, %r35;
	mov.f32 	%f239, 0f00000000;
	or.pred  	%p19, %p17, %p18;
	@%p19 bra 	$L__BB1_16;
	add.s32 	%r66, %r65, %r9;
	mul.wide.s32 	%rd19, %r66, 4;
	add.s64 	%rd20, %rd2, %rd19;
	ld.global.nc.f32 	%f239, [%rd20];
$L__BB1_16:
	setp.ge.s32 	%p20, %r5, %r34;
	st.shared.f32 	[%r8], %f239;
	add.s32 	%r32, %r84, %r2;
	setp.ge.s32 	%p21, %r32, %r35;
	mov.f32 	%f240, 0f00000000;
	or.pred  	%p22, %p20, %p21;
	@%p22 bra 	$L__BB1_18;
	ld.param.u32 	%r75, [sgemm_tiled_ptx_param_7];
	mad.lo.s32 	%r67, %r32, %r75, %r5;
	mul.wide.s32 	%rd21, %r67, 4;
	add.s64 	%rd22, %rd1, %rd21;
	ld.global.nc.f32 	%f240, [%rd22];
$L__BB1_18:
	st.shared.f32 	[%r10], %f240;
	bar.sync 	0;
	ld.shared.f32 	%f161, [%r7];
	mov.u32 	%r68, %tid.x;
	shl.b32 	%r69, %r68, 2;
	mov.u32 	%r70, _ZZ15sgemm_tiled_ptxE6B_tile;
	add.s32 	%r71, %r70, %r69;
	ld.shared.f32 	%f162, [%r71];
	// begin inline asm
	fma.rn.f32 %f232, %f161, %f162, %f232;
	// end inline asm
	ld.shared.f32 	%f165, [%r7+4];
	ld.shared.f32 	%f166, [%r71+68];
	// begin inline asm
	fma.rn.f32 %f232, %f165, %f166, %f232;
	// end inline asm
	ld.shared.f32 	%f169, [%r7+8];
	ld.shared.f32 	%f170, [%r71+136];
	// begin inline asm
	fma.rn.f32 %f232, %f169, %f170, %f232;
	// end inline asm
	ld.shared.f32 	%f173, [%r7+12];
	ld.shared.f32 	%f174, [%r71+204];
	// begin inline asm
	fma.rn.f32 %f232, %f173, %f174, %f232;
	// end inline asm
	ld.shared.f32 	%f177, [%r7+16];
	ld.shared.f32 	%f178, [%r71+272];
	// begin inline asm
	fma.rn.f32 %f232, %f177, %f178, %f232;
	// end inline asm
	ld.shared.f32 	%f181, [%r7+20];
	ld.shared.f32 	%f182, [%r71+340];
	// begin inline asm
	fma.rn.f32 %f232, %f181, %f182, %f232;
	// end inline asm
	ld.shared.f32 	%f185, [%r7+24];
	ld.shared.f32 	%f186, [%r71+408];
	// begin inline asm
	fma.rn.f32 %f232, %f185, %f186, %f232;
	// end inline asm
	ld.shared.f32 	%f189, [%r7+28];
	ld.shared.f32 	%f190, [%r71+476];
	// begin inline asm
	fma.rn.f32 %f232, %f189, %f190, %f232;
	// end inline asm
	ld.shared.f32 	%f193, [%r7+32];
	ld.shared.f32 	%f194, [%r71+544];
	// begin inline asm
	fma.rn.f32 %f232, %f193, %f194, %f232;
	// end inline asm
	ld.shared.f32 	%f197, [%r7+36];
	ld.shared.f32 	%f198, [%r71+612];
	// begin inline asm
	fma.rn.f32 %f232, %f197, %f198, %f232;
	// end inline asm
	ld.shared.f32 	%f201, [%r7+40];
	ld.shared.f32 	%f202, [%r71+680];
	// begin inline asm
	fma.rn.f32 %f232, %f201, %f202, %f232;
	// end inline asm
	ld.shared.f32 	%f205, [%r7+44];
	ld.shared.f32 	%f206, [%r71+748];
	// begin inline asm
	fma.rn.f32 %f232, %f205, %f206, %f232;
	// end inline asm
	ld.shared.f32 	%f209, [%r7+48];
	ld.shared.f32 	%f210, [%r71+816];
	// begin inline asm
	fma.rn.f32 %f232, %f209, %f210, %f232;
	// end inline asm
	ld.shared.f32 	%f213, [%r7+52];
	ld.shared.f32 	%f214, [%r71+884];
	// begin inline asm
	fma.rn.f32 %f232, %f213, %f214, %f232;
	// end inline asm
	ld.shared.f32 	%f217, [%r7+56];
	ld.shared.f32 	%f218, [%r71+952];
	// begin inline asm
	fma.rn.f32 %f232, %f217, %f218, %f232;
	// end inline asm
	ld.shared.f32 	%f221, [%r7+60];
	ld.shared.f32 	%f222, [%r71+1020];
	// begin inline asm
	fma.rn.f32 %f232, %f221, %f222, %f232;
	// end inline asm
	bar.sync 	0;
$L__BB1_19:
	setp.ge.s32 	%p23, %r3, %r33;
	setp.ge.s32 	%p24, %r5, %r34;
	or.pred  	%p25, %p23, %p24;
	@%p25 bra 	$L__BB1_21;
	ld.param.f32 	%f231, [sgemm_tiled_ptx_param_10];
	ld.param.f32 	%f230, [sgemm_tiled_ptx_param_9];
	ld.param.u32 	%r76, [sgemm_tiled_ptx_param_8];
	ld.param.u64 	%rd26, [sgemm_tiled_ptx_param_2];
	mad.lo.s32 	%r72, %r76, %r3, %r5;
	cvta.to.global.u64 	%rd23, %rd26;
	mul.wide.s32 	%rd24, %r72, 4;
	add.s64 	%rd25, %rd23, %rd24;
	ld.global.f32 	%f229, [%rd25];
	mov.f32 	%f227, 0f00000000;
	// begin inline asm
	fma.rn.f32 %f224, %f230, %f232, %f227;
	fma.rn.f32 %f224, %f231, %f229, %f224;
	// end inline asm
	st.global.f32 	[%rd25], %f224;
$L__BB1_21:
	ret;

}


// ===== COMPILED SASS (sm_100) =====

	.target	sm_100

	.elftype	@"ET_EXEC"


//--------------------- .note.nv.tkinfo           --------------------------
	.section	.note.nv.tkinfo,"",@"SHT_NOTE"
	.sectionflags	@"SHF_NOTE_NV_TKINFO"
	.tkinfo
        /*0018*/ 	.word	0x00000002
        /*0030*/ 	.string	""
        /*0030*/ 	.string	"ptxas"
        /*0030*/ 	.string	"Cuda compilation tools, release 13.0, V13.0.88"
        /*0030*/ 	.string	"Build cuda_13.0.r13.0/compiler.36424714_0"
        /*0030*/ 	.string	"-arch sm_100 -m 64 "



//--------------------- .note.nv.cuinfo           --------------------------
	.section	.note.nv.cuinfo,"",@"SHT_NOTE"
	.sectionflags	@"SHF_NOTE_NV_CUINFO"
        /*0018*/ 	.short	0x0002
        /*001a*/ 	.short	0x0064
        /*001c*/ 	.short	0x0082
	.zero		2


//--------------------- .nv.info                  --------------------------
	.section	.nv.info,"",@"SHT_CUDA_INFO"
	.align	4


	//----- nvinfo : EIATTR_REGCOUNT
	.align		4
        /*0000*/ 	.byte	0x04, 0x2f
        /*0002*/ 	.short	(.L_1 - .L_0)
	.align		4
.L_0:
        /*0004*/ 	.word	index@(sgemm_tiled)
        /*0008*/ 	.word	0x00000020


	//----- nvinfo : EIATTR_FRAME_SIZE
	.align		4
.L_1:
        /*000c*/ 	.byte	0x04, 0x11
        /*000e*/ 	.short	(.L_3 - .L_2)
	.align		4
.L_2:
        /*0010*/ 	.word	index@(sgemm_tiled)
        /*0014*/ 	.word	0x00000000


	//----- nvinfo : EIATTR_REGCOUNT
	.align		4
.L_3:
        /*0018*/ 	.byte	0x04, 0x2f
        /*001a*/ 	.short	(.L_5 - .L_4)
	.align		4
.L_4:
        /*001c*/ 	.word	index@(sgemm_tiled_ptx)
        /*0020*/ 	.word	0x00000020


	//----- nvinfo : EIATTR_FRAME_SIZE
	.align		4
.L_5:
        /*0024*/ 	.byte	0x04, 0x11
        /*0026*/ 	.short	(.L_7 - .L_6)
	.align		4
.L_6:
        /*0028*/ 	.word	index@(sgemm_tiled_ptx)
        /*002c*/ 	.word	0x00000000


	//----- nvinfo : EIATTR_MIN_STACK_SIZE
	.align		4
.L_7:
        /*0030*/ 	.byte	0x04, 0x12
        /*0032*/ 	.short	(.L_9 - .L_8)
	.align		4
.L_8:
        /*0034*/ 	.word	index@(sgemm_tiled_ptx)
        /*0038*/ 	.word	0x00000000


	//----- nvinfo : EIATTR_MIN_STACK_SIZE
	.align		4
.L_9:
        /*003c*/ 	.byte	0x04, 0x12
        /*003e*/ 	.short	(.L_11 - .L_10)
	.align		4
.L_10:
        /*0040*/ 	.word	index@(sgemm_tiled)
        /*0044*/ 	.word	0x00000000
.L_11:


//--------------------- .nv.compat                --------------------------
	.section	.nv.compat,"",@"SHT_CUDA_COMPAT_INFO"
	.align	4
        /*0000*/ 	.byte	0x02, 0x09, 0x00, 0x00, 0x02, 0x02, 0x01, 0x00, 0x02, 0x05, 0x05, 0x00, 0x03, 0x07, 0x01, 0x01
        /*0010*/ 	.byte	0x02, 0x03, 0x00, 0x00, 0x02, 0x06, 0x01, 0x00, 0x04, 0x0b, 0x08, 0x00, 0x09, 0x00, 0x00, 0x00
        /*0020*/ 	.byte	0x00, 0x00, 0x00, 0x00


//--------------------- .nv.info.sgemm_tiled_ptx  --------------------------
	.section	.nv.info.sgemm_tiled_ptx,"",@"SHT_CUDA_INFO"
	.sectionflags	@""
	.align	4


	//----- nvinfo : EIATTR_CUDA_API_VERSION
	.align		4
        /*0000*/ 	.byte	0x04, 0x37
        /*0002*/ 	.short	(.L_13 - .L_12)
.L_12:
        /*0004*/ 	.word	0x00000082


	//----- nvinfo : EIATTR_KPARAM_INFO
	.align		4
.L_13:
        /*0008*/ 	.byte	0x04, 0x17
        /*000a*/ 	.short	(.L_15 - .L_14)
.L_14:
        /*000c*/ 	.word	0x00000000
        /*0010*/ 	.short	0x000a
        /*0012*/ 	.short	0x0034
        /*0014*/ 	.byte	0x00, 0xf0, 0x11, 0x00


	//----- nvinfo : EIATTR_KPARAM_INFO
	.align		4
.L_15:
        /*0018*/ 	.byte	0x04, 0x17
        /*001a*/ 	.short	(.L_17 - .L_16)
.L_16:
        /*001c*/ 	.word	0x00000000
        /*0020*/ 	.short	0x0009
        /*0022*/ 	.short	0x0030
        /*0024*/ 	.byte	0x00, 0xf0, 0x11, 0x00


	//----- nvinfo : EIATTR_KPARAM_INFO
	.align		4
.L_17:
        /*0028*/ 	.byte	0x04, 0x17
        /*002a*/ 	.short	(.L_19 - .L_18)
.L_18:
        /*002c*/ 	.word	0x00000000
        /*0030*/ 	.short	0x0008
        /*0032*/ 	.short	0x002c
        /*0034*/ 	.byte	0x00, 0xf0, 0x11, 0x00


	//----- nvinfo : EIATTR_KPARAM_INFO
	.align		4
.L_19:
        /*0038*/ 	.byte	0x04, 0x17
        /*003a*/ 	.short	(.L_21 - .L_20)
.L_20:
        /*003c*/ 	.word	0x00000000
        /*0040*/ 	.short	0x0007
        /*0042*/ 	.short	0x0028
        /*0044*/ 	.byte	0x00, 0xf0, 0x11, 0x00


	//----- nvinfo : EIATTR_KPARAM_INFO
	.align		4
.L_21:
        /*0048*/ 	.byte	0x04, 0x17
        /*004a*/ 	.short	(.L_23 - .L_22)
.L_22:
        /*004c*/ 	.word	0x00000000
        /*0050*/ 	.short	0x0006
        /*0052*/ 	.short	0x0024
        /*0054*/ 	.byte	0x00, 0xf0, 0x11, 0x00


	//----- nvinfo : EIATTR_KPARAM_INFO
	.align		4
.L_23:
        /*0058*/ 	.byte	0x04, 0x17
        /*005a*/ 	.short	(.L_25 - .L_24)
.L_24:
        /*005c*/ 	.word	0x00000000
        /*0060*/ 	.short	0x0005
        /*0062*/ 	.short	0x0020
        /*0064*/ 	.byte	0x00, 0xf0, 0x11, 0x00


	//----- nvinfo : EIATTR_KPARAM_INFO
	.align		4
.L_25:
        /*0068*/ 	.byte	0x04, 0x17
        /*006a*/ 	.short	(.L_27 - .L_26)
.L_26:
        /*006c*/ 	.word	0x00000000
        /*0070*/ 	.short	0x0004
        /*0072*/ 	.short	0x001c
        /*0074*/ 	.byte	0x00, 0xf0, 0x11, 0x00


	//----- nvinfo : EIATTR_KPARAM_INFO
	.align		4
.L_27:
        /*0078*/ 	.byte	0x04, 0x17
        /*007a*/ 	.short	(.L_29 - .L_28)
.L_28:
        /*007c*/ 	.word	0x00000000
        /*0080*/ 	.short	0x0003
        /*0082*/ 	.short	0x0018
        /*0084*/ 	.byte	0x00, 0xf0, 0x11, 0x00


	//----- nvinfo : EIATTR_KPARAM_INFO
	.align		4
.L_29:
        /*0088*/ 	.byte	0x04, 0x17
        /*008a*/ 	.short	(.L_31 - .L_30)
.L_30:
        /*008c*/ 	.word	0x00000000
        /*0090*/ 	.short	0x0002
        /*0092*/ 	.short	0x0010
        /*0094*/ 	.byte	0x00, 0xf5, 0x21, 0x00


	//----- nvinfo : EIATTR_KPARAM_INFO
	.align		4
.L_31:
        /*0098*/ 	.byte	0x04, 0x17
        /*009a*/ 	.short	(.L_33 - .L_32)
.L_32:
        /*009c*/ 	.word	0x00000000
        /*00a0*/ 	.short	0x0001
        /*00a2*/ 	.short	0x0008
        /*00a4*/ 	.byte	0x00, 0xf5, 0x21, 0x00


	//----- nvinfo : EIATTR_KPARAM_INFO
	.align		4
.L_33:
        /*00a8*/ 	.byte	0x04, 0x17
        /*00aa*/ 	.short	(.L_35 - .L_34)
.L_34:
        /*00ac*/ 	.word	0x00000000
        /*00b0*/ 	.short	0x0000
        /*00b2*/ 	.short	0x0000
        /*00b4*/ 	.byte	0x00, 0xf5, 0x21, 0x00


	//----- nvinfo : EIATTR_SPARSE_MMA_MASK
	.align		4
.L_35:
        /*00b8*/ 	.byte	0x03, 0x50
        /*00ba*/ 	.short	0x0000


	//----- nvinfo : EIATTR_MAXREG_COUNT
	.align		4
        /*00bc*/ 	.byte	0x03, 0x1b
        /*00be*/ 	.short	0x00ff


	//----- nvinfo : EIATTR_NUM_BARRIERS
	.align		4
        /*00c0*/ 	.byte	0x02, 0x4c
        /*00c2*/ 	.byte	0x01
	.zero		1


	//----- nvinfo : EIATTR_MERCURY_ISA_VERSION
	.align		4
        /*00c4*/ 	.byte	0x03, 0x5f
        /*00c6*/ 	.short	0x0101


	//----- nvinfo : EIATTR_VRC_CTA_INIT_COUNT
	.align		4
        /*00c8*/ 	.byte	0x02, 0x4a
	.zero		1
	.zero		1


	//----- nvinfo : EIATTR_EXIT_INSTR_OFFSETS
	.align		4
        /*00cc*/ 	.byte	0x04, 0x1c
        /*00ce*/ 	.short	(.L_37 - .L_36)


	//   ....[0]....
.L_36:
        /*00d0*/ 	.word	0x00001110


	//   ....[1]....
        /*00d4*/ 	.word	0x000011b0


	//----- nvinfo : EIATTR_CBANK_PARAM_SIZE
	.align		4
.L_37:
        /*00d8*/ 	.byte	0x03, 0x19
        /*00da*/ 	.short	0x0038


	//----- nvinfo : EIATTR_PARAM_CBANK
	.align		4
        /*00dc*/ 	.byte	0x04, 0x0a
        /*00de*/ 	.short	(.L_39 - .L_38)
	.align		4
.L_38:
        /*00e0*/ 	.word	index@(.nv.constant0.sgemm_tiled_ptx)
        /*00e4*/ 	.short	0x0380
        /*00e6*/ 	.short	0x0038


	//----- nvinfo : EIATTR_SW_WAR
	.align		4
.L_39:
        /*00e8*/ 	.byte	0x04, 0x36
        /*00ea*/ 	.short	(.L_41 - .L_40)
.L_40:
        /*00ec*/ 	.word	0x00000008
.L_41:


//--------------------- .nv.info.sgemm_tiled      --------------------------
	.section	.nv.info.sgemm_tiled,"",@"SHT_CUDA_INFO"
	.sectionflags	@""
	.align	4


	//----- nvinfo : EIATTR_CUDA_API_VERSION
	.align		4
        /*0000*/ 	.byte	0x04, 0x37
        /*0002*/ 	.short	(.L_43 - .L_42)
.L_42:
        /*0004*/ 	.word	0x00000082


	//----- nvinfo : EIATTR_KPARAM_INFO
	.align		4
.L_43:
        /*0008*/ 	.byte	0x04, 0x17
        /*000a*/ 	.short	(.L_45 - .L_44)
.L_44:
        /*000c*/ 	.word	0x00000000
        /*0010*/ 	.short	0x000a
        /*0012*/ 	.short	0x0034
        /*0014*/ 	.byte	0x00, 0xf0, 0x11, 0x00


	//----- nvinfo : EIATTR_KPARAM_INFO
	.align		4
.L_45:
        /*0018*/ 	.byte	0x04, 0x17
        /*001a*/ 	.short	(.L_47 - .L_46)
.L_46:
        /*001c*/ 	.word	0x00000000
        /*0020*/ 	.short	0x0009
        /*0022*/ 	.short	0x0030
        /*0024*/ 	.byte	0x00, 0xf0, 0x11, 0x00


	//----- nvinfo : EIATTR_KPARAM_INFO
	.align		4
.L_47:
        /*0028*/ 	.byte	0x04, 0x17
        /*002a*/ 	.short	(.L_49 - .L_48)
.L_48:
        /*002c*/ 	.word	0x00000000
        /*0030*/ 	.short	0x0008
        /*0032*/ 	.short	0x002c
        /*0034*/ 	.byte	0x00, 0xf0, 0x11, 0x00


	//----- nvinfo : EIATTR_KPARAM_INFO
	.align		4
.L_49:
        /*0038*/ 	.byte	0x04, 0x17
        /*003a*/ 	.short	(.L_51 - .L_50)
.L_50:
        /*003c*/ 	.word	0x00000000
        /*0040*/ 	.short	0x0007
        /*0042*/ 	.short	0x0028
        /*0044*/ 	.byte	0x00, 0xf0, 0x11, 0x00


	//----- nvinfo : EIATTR_KPARAM_INFO
	.align		4
.L_51:
        /*0048*/ 	.byte	0x04, 0x17
        /*004a*/ 	.short	(.L_53 - .L_52)
.L_52:
        /*004c*/ 	.word	0x00000000
        /*0050*/ 	.short	0x0006
        /*0052*/ 	.short	0x0024
        /*0054*/ 	.byte	0x00, 0xf0, 0x11, 0x00


	//----- nvinfo : EIATTR_KPARAM_INFO
	.align		4
.L_53:
        /*0058*/ 	.byte	0x04, 0x17
        /*005a*/ 	.short	(.L_55 - .L_54)
.L_54:
        /*005c*/ 	.word	0x00000000
        /*0060*/ 	.short	0x0005
        /*0062*/ 	.short	0x0020
        /*0064*/ 	.byte	0x00, 0xf0, 0x11, 0x00


	//----- nvinfo : EIATTR_KPARAM_INFO
	.align		4
.L_55:
        /*0068*/ 	.byte	0x04, 0x17
        /*006a*/ 	.short	(.L_57 - .L_56)
.L_56:
        /*006c*/ 	.word	0x00000000
        /*0070*/ 	.short	0x0004
        /*0072*/ 	.short	0x001c
        /*0074*/ 	.byte	0x00, 0xf0, 0x11, 0x00


	//----- nvinfo : EIATTR_KPARAM_INFO
	.align		4
.L_57:
        /*0078*/ 	.byte	0x04, 0x17
        /*007a*/ 	.short	(.L_59 - .L_58)
.L_58:
        /*007c*/ 	.word	0x00000000
        /*0080*/ 	.short	0x0003
        /*0082*/ 	.short	0x0018
        /*0084*/ 	.byte	0x00, 0xf0, 0x11, 0x00


	//----- nvinfo : EIATTR_KPARAM_INFO
	.align		4
.L_59:
        /*0088*/ 	.byte	0x04, 0x17
        /*008a*/ 	.short	(.L_61 - .L_60)
.L_60:
        /*008c*/ 	.word	0x00000000
        /*0090*/ 	.short	0x0002
        /*0092*/ 	.short	0x0010
        /*0094*/ 	.byte	0x00, 0xf5, 0x21, 0x00


	//----- nvinfo : EIATTR_KPARAM_INFO
	.align		4
.L_61:
        /*0098*/ 	.byte	0x04, 0x17
        /*009a*/ 	.short	(.L_63 - .L_62)
.L_62:
        /*009c*/ 	.word	0x00000000
        /*00a0*/ 	.short	0x0001
        /*00a2*/ 	.short	0x0008
        /*00a4*/ 	.byte	0x00, 0xf5, 0x21, 0x00


	//----- nvinfo : EIATTR_KPARAM_INFO
	.align		4
.L_63:
        /*00a8*/ 	.byte	0x04, 0x17
        /*00aa*/ 	.short	(.L_65 - .L_64)
.L_64:
        /*00ac*/ 	.word	0x00000000
        /*00b0*/ 	.short	0x0000
        /*00b2*/ 	.short	0x0000
        /*00b4*/ 	.byte	0x00, 0xf5, 0x21, 0x00


	//----- nvinfo : EIATTR_SPARSE_MMA_MASK
	.align		4
.L_65:
        /*00b8*/ 	.byte	0x03, 0x50
        /*00ba*/ 	.short	0x0000


	//----- nvinfo : EIATTR_MAXREG_COUNT
	.align		4
        /*00bc*/ 	.byte	0x03, 0x1b
        /*00be*/ 	.short	0x00ff


	//----- nvinfo : EIATTR_NUM_BARRIERS
	.align		4
        /*00c0*/ 	.byte	0x02, 0x4c
        /*00c2*/ 	.byte	0x01
	.zero		1


	//----- nvinfo : EIATTR_MERCURY_ISA_VERSION
	.align		4
        /*00c4*/ 	.byte	0x03, 0x5f
        /*00c6*/ 	.short	0x0101


	//----- nvinfo : EIATTR_VRC_CTA_INIT_COUNT
	.align		4
        /*00c8*/ 	.byte	0x02, 0x4a
	.zero		1
	.zero		1


	//----- nvinfo : EIATTR_EXIT_INSTR_OFFSETS
	.align		4
        /*00cc*/ 	.byte	0x04, 0x1c
        /*00ce*/ 	.short	(.L_67 - .L_66)


	//   ....[0]....
.L_66:
        /*00d0*/ 	.word	0x000006c0


	//   ....[1]....
        /*00d4*/ 	.word	0x00000760


	//----- nvinfo : EIATTR_CBANK_PARAM_SIZE
	.align		4
.L_67:
        /*00d8*/ 	.byte	0x03, 0x19
        /*00da*/ 	.short	0x0038


	//----- nvinfo : EIATTR_PARAM_CBANK
	.align		4
        /*00dc*/ 	.byte	0x04, 0x0a
        /*00de*/ 	.short	(.L_69 - .L_68)
	.align		4
.L_68:
        /*00e0*/ 	.word	index@(.nv.constant0.sgemm_tiled)
        /*00e4*/ 	.short	0x0380
        /*00e6*/ 	.short	0x0038


	//----- nvinfo : EIATTR_SW_WAR
	.align		4
.L_69:
        /*00e8*/ 	.byte	0x04, 0x36
        /*00ea*/ 	.short	(.L_71 - .L_70)
.L_70:
        /*00ec*/ 	.word	0x00000008
.L_71:


//--------------------- .nv.callgraph             --------------------------
	.section	.nv.callgraph,"",@"SHT_CUDA_CALLGRAPH"
	.align	4
	.sectionentsize	8
	.align		4
        /*0000*/ 	.word	0x00000000
	.align		4
        /*0004*/ 	.word	0xffffffff
	.align		4
        /*0008*/ 	.word	0x00000000
	.align		4
        /*000c*/ 	.word	0xfffffffe
	.align		4
        /*0010*/ 	.word	0x00000000
	.align		4
        /*0014*/ 	.word	0xfffffffd
	.align		4
        /*0018*/ 	.word	0x00000000
	.align		4
        /*001c*/ 	.word	0xfffffffc


//--------------------- .text.sgemm_tiled_ptx     --------------------------
	.section	.text.sgemm_tiled_ptx,"ax",@progbits
	.align	128
        .global         sgemm_tiled_ptx
        .type           sgemm_tiled_ptx,@function
        .size           sgemm_tiled_ptx,(.L_x_7 - sgemm_tiled_ptx)
        .other          sgemm_tiled_ptx,@"STO_CUDA_ENTRY STV_DEFAULT"
sgemm_tiled_ptx:
.text.sgemm_tiled_ptx:
[----:B------:R-:W-:Y:S01]  /*0000*/  LDC R1, c[0x0][0x37c] ;  /* 0x0000df00ff017b82 */ /* 0x000fe20000000800 */
[----:B------:R-:W0:Y:S01]  /*0010*/  S2R R11, SR_TID.Y ;  /* 0x00000000000b7919 */ /* 0x000e220000002200 */
[----:B------:R-:W1:Y:S01]  /*0020*/  LDCU UR5, c[0x0][0x3a0] ;  /* 0x00007400ff0577ac */ /* 0x000e620008000800 */
[----:B------:R-:W-:Y:S01]  /*0030*/  HFMA2 R0, -RZ, RZ, 0, 0 ;  /* 0x00000000ff007431 */ /* 0x000fe200000001ff */
[----:B------:R-:W0:Y:S01]  /*0040*/  S2R R4, SR_CTAID.Y ;  /* 0x0000000000047919 */ /* 0x000e220000002600 */
[----:B------:R-:W2:Y:S01]  /*0050*/  LDCU.64 UR8, c[0x0][0x358] ;  /* 0x00006b00ff0877ac */ /* 0x000ea20008000a00 */
[----:B------:R-:W3:Y:S01]  /*0060*/  S2R R2, SR_TID.X ;  /* 0x0000000000027919 */ /* 0x000ee20000002100 */
[----:B------:R-:W3:Y:S01]  /*0070*/  S2R R13, SR_CTAID.X ;  /* 0x00000000000d7919 */ /* 0x000ee20000002500 */
[----:B-1----:R-:W-:Y:S01]  /*0080*/  UISETP.GE.AND UP0, UPT, UR5, 0x1, UPT ;  /* 0x000000010500788c */ /* 0x002fe2000bf06270 */
[----:B0-----:R-:W-:Y:S02]  /*0090*/  LEA R4, R4, R11, 0x4 ;  /* 0x0000000b04047211 */ /* 0x001fe400078e20ff */
[----:B---3--:R-:W-:-:S06]  /*00a0*/  LEA R5, R13, R2, 0x4 ;  /* 0x000000020d057211 */ /* 0x008fcc00078e20ff */
[----:B--2---:R-:W-:Y:S05]  /*00b0*/  BRA.U !UP0, `(.L_x_0) ;  /* 0x0000001108087547 */ /* 0x004fea000b800000 */
[----:B------:R-:W0:Y:S01]  /*00c0*/  S2R R3, SR_CgaCtaId ;  /* 0x0000000000037919 */ /* 0x000e220000008800 */
[----:B------:R-:W-:Y:S01]  /*00d0*/  MOV R0, 0x400 ;  /* 0x0000040000007802 */ /* 0x000fe20000000f00 */
[----:B------:R-:W1:Y:S03]  /*00e0*/  LDCU UR4, c[0x0][0x3a4] ;  /* 0x00007480ff0477ac */ /* 0x000e660008000800 */
[----:B------:R-:W-:Y:S01]  /*00f0*/  IADD3 R23, PT, PT, R0, 0x440, RZ ;  /* 0x0000044000177810 */ /* 0x000fe20007ffe0ff */
[----:B------:R-:W-:Y:S02]  /*0100*/  UISETP.GE.U32.AND UP0, UPT, UR5, 0x11, UPT ;  /* 0x000000110500788c */ /* 0x000fe4000bf06070 */
[----:B------:R-:W-:Y:S01]  /*0110*/  UIADD3 UR6, UPT, UPT, UR5, 0xf, URZ ;  /* 0x0000000f05067890 */ /* 0x000fe2000fffe0ff */
[----:B-1----:R-:W-:Y:S01]  /*0120*/  IMAD R9, R4, UR4, RZ ;  /* 0x0000000404097c24 */ /* 0x002fe2000f8e02ff */
[----:B------:R-:W-:Y:S01]  /*0130*/  UMOV UR4, URZ ;  /* 0x000000ff00047c82 */ /* 0x000fe20008000000 */
[----:B0-----:R-:W-:-:S02]  /*0140*/  LEA R7, R3, R0, 0x18 ;  /* 0x0000000003077211 */ /* 0x001fc400078ec0ff */
[----:B------:R-:W-:Y:S02]  /*0150*/  LEA R23, R3, R23, 0x18 ;  /* 0x0000001703177211 */ /* 0x000fe400078ec0ff */
[----:B------:R-:W-:Y:S01]  /*0160*/  MOV R0, RZ ;  /* 0x000000ff00007202 */ /* 0x000fe20000000f00 */
[C---:B------:R-:W-:Y:S02]  /*0170*/  IMAD R7, R11.reuse, 0x44, R7 ;  /* 0x000000440b077824 */ /* 0x040fe400078e0207 */
[----:B------:R-:W-:-:S03]  /*0180*/  IMAD R3, R11, 0x44, R23 ;  /* 0x000000440b037824 */ /* 0x000fc600078e0217 */
[C---:B------:R-:W-:Y:S02]  /*0190*/  LEA R6, R2.reuse, R7, 0x2 ;  /* 0x0000000702067211 */ /* 0x040fe400078e10ff */
[----:B------:R-:W-:Y:S01]  /*01a0*/  LEA R8, R2, R3, 0x2 ;  /* 0x0000000302087211 */ /* 0x000fe200078e10ff */
[----:B------:R-:W-:Y:S06]  /*01b0*/  BRA.U !UP0, `(.L_x_1) ;  /* 0x0000000908987547 */ /* 0x000fec000b800000 */
[----:B------:R-:W0:Y:S01]  /*01c0*/  LDCU UR7, c[0x0][0x3a8] ;  /* 0x00007500ff0777ac */ /* 0x000e220008000800 */
[----:B------:R-:W-:Y:S01]  /*01d0*/  IADD3 R3, PT, PT, R11, 0x10, RZ ;  /* 0x000000100b037810 */ /* 0x000fe20007ffe0ff */
[----:B------:R-:W-:Y:S01]  /*01e0*/  HFMA2 R20, -RZ, RZ, 0, 9.5367431640625e-07 ;  /* 0x00000010ff147431 */ /* 0x000fe200000001ff */
[-C--:B------:R-:W-:Y:S01]  /*01f0*/  IADD3 R21, PT, PT, R9, R2.reuse, RZ ;  /* 0x0000000209157210 */ /* 0x080fe20007ffe0ff */
[----:B------:R-:W1:Y:S01]  /*0200*/  LDCU UR10, c[0x0][0x398] ;  /* 0x00007300ff0a77ac */ /* 0x000e620008000800 */
[----:B------:R-:W-:Y:S02]  /*0210*/  SHF.R.S32.HI R17, RZ, 0x1f, R9 ;  /* 0x0000001fff117819 */ /* 0x000fe40000011409 */
[----:B------:R-:W-:Y:S01]  /*0220*/  MOV R0, RZ ;  /* 0x000000ff00007202 */ /* 0x000fe20000000f00 */
[----:B------:R-:W-:Y:S01]  /*0230*/  USHF.R.U32.HI UR4, URZ, 0x4, UR6 ;  /* 0x00000004ff047899 */ /* 0x000fe20008011606 */
[----:B------:R-:W-:Y:S01]  /*0240*/  MOV R16, R2 ;  /* 0x0000000200107202 */ /* 0x000fe20000000f00 */
[----:B------:R-:W2:Y:S02]  /*0250*/  LDCU UR5, c[0x0][0x3a0] ;  /* 0x00007400ff0577ac */ /* 0x000ea40008000800 */
[----:B------:R-:W-:Y:S01]  /*0260*/  ULOP3.LUT UR4, UR4, 0x7fffffe, URZ, 0xc0, !UPT ;  /* 0x07fffffe04047892 */ /* 0x000fe2000f8ec0ff */
[----:B0-----:R-:W-:-:S03]  /*0270*/  IMAD R3, R3, UR7, R2 ;  /* 0x0000000703037c24 */ /* 0x001fc6000f8e0202 */
[----:B------:R-:W-:Y:S01]  /*0280*/  UIADD3 UR4, UPT, UPT, -UR4, URZ, URZ ;  /* 0x000000ff04047290 */ /* 0x000fe2000fffe1ff */
[----:B------:R-:W-:Y:S01]  /*0290*/  IMAD R10, R11, UR7, R2 ;  /* 0x000000070b0a7c24 */ /* 0x000fe2000f8e0202 */
[----:B------:R-:W0:Y:S01]  /*02a0*/  LDCU UR7, c[0x0][0x39c] ;  /* 0x00007380ff0777ac */ /* 0x000e220008000800 */
[----:B-1----:R-:W-:Y:S02]  /*02b0*/  ISETP.GE.AND P1, PT, R4, UR10, PT ;  /* 0x0000000a04007c0c */ /* 0x002fe4000bf26270 */
[C---:B------:R-:W-:Y:S02]  /*02c0*/  LEA R3, R13.reuse, R3, 0x4 ;  /* 0x000000030d037211 */ /* 0x040fe400078e20ff */
[----:B------:R-:W-:-:S09]  /*02d0*/  LEA R10, R13, R10, 0x4 ;  /* 0x0000000a0d0a7211 */ /* 0x000fd200078e20ff */
.L_x_2:
[----:B0-----:R-:W-:Y:S02]  /*02e0*/  ISETP.GE.AND P0, PT, R5, UR7, PT ;  /* 0x0000000705007c0c */ /* 0x001fe4000bf06270 */
[----:B--2---:R-:W-:Y:S02]  /*02f0*/  ISETP.GE.OR P2, PT, R16, UR5, P1 ;  /* 0x0000000510007c0c */ /* 0x004fe40008f46670 */
[----:B------:R-:W-:Y:S02]  /*0300*/  ISETP.GE.OR P3, PT, R11, UR5, P0 ;  /* 0x000000050b007c0c */ /* 0x000fe40008766670 */
[----:B------:R-:W-:Y:S02]  /*0310*/  MOV R25, RZ ;  /* 0x000000ff00197202 */ /* 0x000fe40000000f00 */
[----:B------:R-:W-:-:S07]  /*0320*/  MOV R29, RZ ;  /* 0x000000ff001d7202 */ /* 0x000fce0000000f00 */
[----:B------:R-:W0:Y:S08]  /*0330*/  @!P2 LDC.64 R14, c[0x0][0x380] ;  /* 0x0000e000ff0eab82 */ /* 0x000e300000000a00 */
[----:B------:R-:W1:Y:S01]  /*0340*/  @!P3 LDC.64 R12, c[0x0][0x388] ;  /* 0x0000e200ff0cbb82 */ /* 0x000e620000000a00 */
[----:B0-----:R-:W-:-:S05]  /*0350*/  @!P2 IMAD.WIDE R14, R21, 0x4, R14 ;  /* 0x00000004150ea825 */ /* 0x001fca00078e020e */
[----:B------:R0:W2:Y:S01]  /*0360*/  @!P2 LDG.E.CONSTANT R25, desc[UR8][R14.64] ;  /* 0x000000080e19a981 */ /* 0x0000a2000c1e9900 */
[----:B-1----:R-:W-:-:S05]  /*0370*/  @!P3 IMAD.WIDE R18, R10, 0x4, R12 ;  /* 0x000000040a12b825 */ /* 0x002fca00078e020c */
[----:B------:R1:W3:Y:S01]  /*0380*/  @!P3 LDG.E.CONSTANT R29, desc[UR8][R18.64] ;  /* 0x00000008121db981 */ /* 0x0002e2000c1e9900 */
[----:B------:R-:W4:Y:S01]  /*0390*/  S2R R23, SR_CgaCtaId ;  /* 0x0000000000177919 */ /* 0x000f220000008800 */
[----:B------:R-:W-:-:S04]  /*03a0*/  IADD3 R12, PT, PT, R16, 0x10, RZ ;  /* 0x00000010100c7810 */ /* 0x000fc80007ffe0ff */
[----:B------:R-:W-:Y:S02]  /*03b0*/  ISETP.GE.OR P2, PT, R12, UR5, P1 ;  /* 0x000000050c007c0c */ /* 0x000fe40008f46670 */
[----:B------:R-:W-:-:S04]  /*03c0*/  IADD3 R12, PT, PT, R11, 0x10, RZ ;  /* 0x000000100b0c7810 */ /* 0x000fc80007ffe0ff */
[----:B------:R-:W-:Y:S02]  /*03d0*/  ISETP.GE.OR P0, PT, R12, UR5, P0 ;  /* 0x000000050c007c0c */ /* 0x000fe40008706670 */
[----:B------:R-:W-:-:S05]  /*03e0*/  MOV R22, 0x400 ;  /* 0x0000040000167802 */ /* 0x000fca0000000f00 */
[----:B------:R-:W5:Y:S01]  /*03f0*/  @!P2 LDC.64 R12, c[0x0][0x380] ;  /* 0x0000e000ff0cab82 */ /* 0x000f620000000a00 */
[----:B------:R-:W-:-:S07]  /*0400*/  IADD3 R22, PT, PT, R22, 0x440, RZ ;  /* 0x0000044016167810 */ /* 0x000fce0007ffe0ff */
[----:B0-----:R-:W0:Y:S01]  /*0410*/  @!P0 LDC.64 R14, c[0x0][0x388] ;  /* 0x0000e200ff0e8b82 */ /* 0x001e220000000a00 */
[----:B-1----:R-:W-:Y:S02]  /*0420*/  @!P2 IADD3 R19, PT, PT, R20, -0x10, RZ ;  /* 0xfffffff01413a810 */ /* 0x002fe40007ffe0ff */
[----:B----4-:R-:W-:-:S04]  /*0430*/  LEA R23, R23, R22, 0x18 ;  /* 0x0000001617177211 */ /* 0x010fc800078ec0ff */
[----:B------:R-:W-:Y:S02]  /*0440*/  LEA R18, R2, R23, 0x2 ;  /* 0x0000001702127211 */ /* 0x000fe400078e10ff */
[----:B------:R-:W-:Y:S02]  /*0450*/  @!P2 SHF.R.S32.HI R24, RZ, 0x1f, R19 ;  /* 0x0000001fff18a819 */ /* 0x000fe40000011413 */
[----:B------:R-:W-:-:S04]  /*0460*/  @!P2 IADD3 R19, P3, P4, R9, R19, R2 ;  /* 0x000000130913a210 */ /* 0x000fc80007c7e002 */
[----:B------:R-:W-:Y:S02]  /*0470*/  @!P2 IADD3.X R24, PT, PT, R17, R24, RZ, P3, P4 ;  /* 0x000000181118a210 */ /* 0x000fe40001fe84ff */
[----:B-----5:R-:W-:-:S04]  /*0480*/  @!P2 LEA R12, P3, R19, R12, 0x2 ;  /* 0x0000000c130ca211 */ /* 0x020fc800078610ff */
[----:B------:R-:W-:Y:S02]  /*0490*/  @!P2 LEA.HI.X R13, R19, R13, R24, 0x2, P3 ;  /* 0x0000000d130da211 */ /* 0x000fe400018f1418 */
[----:B------:R-:W-:Y:S01]  /*04a0*/  MOV R19, RZ ;  /* 0x000000ff00137202 */ /* 0x000fe20000000f00 */
[----:B0-----:R-:W-:-:S05]  /*04b0*/  @!P0 IMAD.WIDE R14, R3, 0x4, R14 ;  /* 0x00000004030e8825 */ /* 0x001fca00078e020e */
[----:B------:R0:W4:Y:S04]  /*04c0*/  @!P2 LDG.E.CONSTANT R19, desc[UR8][R12.64+0x40] ;  /* 0x000040080c13a981 */ /* 0x000128000c1e9900 */
[----:B--2---:R1:W-:Y:S04]  /*04d0*/  STS [R6], R25 ;  /* 0x0000001906007388 */ /* 0x0043e80000000800 */
[----:B---3--:R-:W-:Y:S01]  /*04e0*/  STS [R8], R29 ;  /* 0x0000001d08007388 */ /* 0x008fe20000000800 */
[----:B------:R-:W-:Y:S01]  /*04f0*/  BAR.SYNC.DEFER_BLOCKING 0x0 ;  /* 0x0000000000007b1d */ /* 0x000fe20000010000 */
[----:B-1----:R-:W-:-:S06]  /*0500*/  MOV R25, RZ ;  /* 0x000000ff00197202 */ /* 0x002fcc0000000f00 */
[----:B------:R1:W2:Y:S04]  /*0510*/  @!P0 LDG.E.CONSTANT R25, desc[UR8][R14.64] ;  /* 0x000000080e198981 */ /* 0x0002a8000c1e9900 */
[----:B------:R-:W-:Y:S04]  /*0520*/  LDS R27, [R7] ;  /* 0x00000000071b7984 */ /* 0x000fe80000000800 */
[----:B------:R-:W3:Y:S04]  /*0530*/  LDS R22, [R18] ;  /* 0x0000000012167984 */ /* 0x000ee80000000800 */
[----:B------:R-:W-:Y:S04]  /*0540*/  LDS R29, [R7+0x4] ;  /* 0x00000400071d7984 */ /* 0x000fe80000000800 */
[----:B------:R-:W5:Y:S04]  /*0550*/  LDS R24, [R18+0x44] ;  /* 0x0000440012187984 */ /* 0x000f680000000800 */
[----:B0-----:R-:W-:Y:S04]  /*0560*/  LDS R12, [R18+0xcc] ;  /* 0x0000cc00120c7984 */ /* 0x001fe80000000800 */
[----:B------:R-:W-:Y:S04]  /*0570*/  LDS R13, [R7+0x10] ;  /* 0x00001000070d7984 */ /* 0x000fe80000000800 */
[----:B-1----:R-:W-:Y:S04]  /*0580*/  LDS R15, [R7+0x14] ;  /* 0x00001400070f7984 */ /* 0x002fe80000000800 */
[----:B------:R-:W-:Y:S04]  /*0590*/  LDS R14, [R18+0x198] ;  /* 0x00019800120e7984 */ /* 0x000fe80000000800 */
[----:B------:R-:W-:Y:S01]  /*05a0*/  LDS R26, [R7+0x3c] ;  /* 0x00003c00071a7984 */ /* 0x000fe20000000800 */
[----:B---3--:R-:W-:-:S03]  /*05b0*/  FFMA R22, R27, R22, R0 ;  /* 0x000000161b167223 */ /* 0x008fc60000000000 */
[----:B------:R-:W-:Y:S04]  /*05c0*/  LDS R27, [R7+0x8] ;  /* 0x00000800071b7984 */ /* 0x000fe80000000800 */
[----:B------:R-:W0:Y:S01]  /*05d0*/  LDS R0, [R18+0x88] ;  /* 0x0000880012007984 */ /* 0x000e220000000800 */
[----:B-----5:R-:W-:-:S03]  /*05e0*/  FFMA R22, R29, R24, R22 ;  /* 0x000000181d167223 */ /* 0x020fc60000000016 */
[----:B------:R-:W1:Y:S01]  /*05f0*/  LDS R29, [R7+0xc] ;  /* 0x00000c00071d7984 */ /* 0x000e620000000800 */
[----:B0-----:R-:W-:-:S03]  /*0600*/  FFMA R0, R27, R0, R22 ;  /* 0x000000001b007223 */ /* 0x001fc60000000016 */
[----:B------:R-:W0:Y:S01]  /*0610*/  LDS R22, [R18+0x110] ;  /* 0x0001100012167984 */ /* 0x000e220000000800 */
[----:B-1----:R-:W-:-:S03]  /*0620*/  FFMA R0, R29, R12, R0 ;  /* 0x0000000c1d007223 */ /* 0x002fc60000000000 */
[----:B------:R-:W1:Y:S04]  /*0630*/  LDS R12, [R18+0x154] ;  /* 0x00015400120c7984 */ /* 0x000e680000000800 */
[----:B------:R-:W-:Y:S01]  /*0640*/  LDS R27, [R7+0x34] ;  /* 0x00003400071b7984 */ /* 0x000fe20000000800 */
[----:B0-----:R-:W-:-:S03]  /*0650*/  FFMA R0, R13, R22, R0 ;  /* 0x000000160d007223 */ /* 0x001fc60000000000 */
[----:B------:R-:W0:Y:S01]  /*0660*/  LDS R13, [R7+0x18] ;  /* 0x00001800070d7984 */ /* 0x000e220000000800 */
[----:B-1----:R-:W-:-:S03]  /*0670*/  FFMA R0, R15, R12, R0 ;  /* 0x0000000c0f007223 */ /* 0x002fc60000000000 */
[----:B------:R-:W-:Y:S04]  /*0680*/  LDS R15, [R7+0x1c] ;  /* 0x00001c00070f7984 */ /* 0x000fe80000000800 */
[----:B------:R-:W1:Y:S04]  /*0690*/  LDS R12, [R18+0x1dc] ;  /* 0x0001dc00120c7984 */ /* 0x000e680000000800 */
[----:B------:R-:W-:Y:S01]  /*06a0*/  LDS R22, [R18+0x374] ;  /* 0x0003740012167984 */ /* 0x000fe20000000800 */
[----:B0-----:R-:W-:-:S03]  /*06b0*/  FFMA R0, R13, R14, R0 ;  /* 0x0000000e0d007223 */ /* 0x001fc60000000000 */
[----:B------:R-:W-:Y:S04]  /*06c0*/  LDS R13, [R7+0x20] ;  /* 0x00002000070d7984 */ /* 0x000fe80000000800 */
[----:B------:R-:W0:Y:S01]  /*06d0*/  LDS R14, [R18+0x220] ;  /* 0x00022000120e7984 */ /* 0x000e220000000800 */
[----:B-1----:R-:W-:-:S03]  /*06e0*/  FFMA R0, R15, R12, R0 ;  /* 0x0000000c0f007223 */ /* 0x002fc60000000000 */
[----:B------:R-:W-:Y:S04]  /*06f0*/  LDS R15, [R7+0x24] ;  /* 0x00002400070f7984 */ /* 0x000fe80000000800 */
[----:B------:R-:W1:Y:S01]  /*0700*/  LDS R12, [R18+0x264] ;  /* 0x00026400120c7984 */ /* 0x000e620000000800 */
        /* <DEDUP_REMOVED lines=12> */
[----:B0-----:R-:W-:-:S04]  /*07d0*/  FFMA R0, R13, R14, R0 ;  /* 0x0000000e0d007223 */ /* 0x001fc80000000000 */
[----:B------:R-:W-:Y:S02]  /*07e0*/  FFMA R27, R27, R22, R0 ;  /* 0x000000161b1b7223 */ /* 0x000fe40000000000 */
[----:B------:R-:W0:Y:S01]  /*07f0*/  LDS R22, [R18+0x3fc] ;  /* 0x0003fc0012167984 */ /* 0x000e220000000800 */
[----:B------:R-:W-:Y:S06]  /*0800*/  BAR.SYNC.DEFER_BLOCKING 0x0 ;  /* 0x0000000000007b1d */ /* 0x000fec0000010000 */
[----:B----4-:R-:W-:Y:S04]  /*0810*/  STS [R6], R19 ;  /* 0x0000001306007388 */ /* 0x010fe80000000800 */
[----:B--2---:R-:W-:Y:S01]  /*0820*/  STS [R8], R25 ;  /* 0x0000001908007388 */ /* 0x004fe20000000800 */
[----:B------:R-:W-:Y:S01]  /*0830*/  BAR.SYNC.DEFER_BLOCKING 0x0 ;  /* 0x0000000000007b1d */ /* 0x000fe20000010000 */
[----:B-1----:R-:W-:-:S05]  /*0840*/  FFMA R15, R12, R15, R27 ;  /* 0x0000000f0c0f7223 */ /* 0x002fca000000001b */
[----:B------:R-:W-:Y:S04]  /*0850*/  LDS R29, [R7] ;  /* 0x00000000071d7984 */ /* 0x000fe80000000800 */
[----:B------:R-:W1:Y:S04]  /*0860*/  LDS R14, [R18] ;  /* 0x00000000120e7984 */ /* 0x000e680000000800 */
[----:B------:R-:W-:Y:S04]  /*0870*/  LDS R0, [R7+0x4] ;  /* 0x0000040007007984 */ /* 0x000fe80000000800 */
[----:B------:R-:W2:Y:S04]  /*0880*/  LDS R13, [R18+0x44] ;  /* 0x00004400120d7984 */ /* 0x000ea80000000800 */
[----:B------:R-:W-:Y:S04]  /*0890*/  LDS R24, [R7+0x8] ;  /* 0x0000080007187984 */ /* 0x000fe80000000800 */
[----:B------:R-:W3:Y:S01]  /*08a0*/  LDS R27, [R18+0x88] ;  /* 0x00008800121b7984 */ /* 0x000ee20000000800 */
[----:B0-----:R-:W-:-:S03]  /*08b0*/  FFMA R26, R26, R22, R15 ;  /* 0x000000161a1a7223 */ /* 0x001fc6000000000f */
[----:B------:R-:W-:Y:S04]  /*08c0*/  LDS R22, [R7+0xc] ;  /* 0x00000c0007167984 */ /* 0x000fe80000000800 */
[----:B------:R-:W0:Y:S04]  /*08d0*/  LDS R25, [R18+0xcc] ;  /* 0x0000cc0012197984 */ /* 0x000e280000000800 */
[----:B------:R-:W-:Y:S04]  /*08e0*/  LDS R12, [R7+0x10] ;  /* 0x00001000070c7984 */ /* 0x000fe80000000800 */
[----:B------:R-:W4:Y:S04]  /*08f0*/  LDS R15, [R18+0x110] ;  /* 0x00011000120f7984 */ /* 0x000f280000000800 */
[----:B------:R-:W-:Y:S01]  /*0900*/  LDS R19, [R18+0x154] ;  /* 0x0001540012137984 */ /* 0x000fe20000000800 */
[----:B-1----:R-:W-:-:S03]  /*0910*/  FFMA R29, R29, R14, R26 ;  /* 0x0000000e1d1d7223 */ /* 0x002fc6000000001a */
[----:B------:R-:W1:Y:S01]  /*0920*/  LDS R14, [R7+0x14] ;  /* 0x00001400070e7984 */ /* 0x000e620000000800 */
[----:B--2---:R-:W-:-:S03]  /*0930*/  FFMA R13, R0, R13, R29 ;  /* 0x0000000d000d7223 */ /* 0x004fc6000000001d */
[----:B------:R-:W-:Y:S01]  /*0940*/  LDS R0, [R7+0x18] ;  /* 0x0000180007007984 */ /* 0x000fe20000000800 */
[----:B---3--:R-:W-:-:S03]  /*0950*/  FFMA R27, R24, R27, R13 ;  /* 0x0000001b181b7223 */ /* 0x008fc6000000000d */
[----:B------:R-:W2:Y:S04]  /*0960*/  LDS R13, [R18+0x198] ;  /* 0x00019800120d7984 */ /* 0x000ea80000000800 */
[----:B------:R-:W-:Y:S01]  /*0970*/  LDS R24, [R7+0x3c] ;  /* 0x00003c0007187984 */ /* 0x000fe20000000800 */
[----:B0-----:R-:W-:-:S03]  /*0980*/  FFMA R27, R22, R25, R27 ;  /* 0x00000019161b7223 */ /* 0x001fc6000000001b */
[----:B------:R-:W-:Y:S04]  /*0990*/  LDS R22, [R7+0x1c] ;  /* 0x00001c0007167984 */ /* 0x000fe80000000800 */
[----:B------:R-:W0:Y:S01]  /*09a0*/  LDS R25, [R18+0x1dc] ;  /* 0x0001dc0012197984 */ /* 0x000e220000000800 */
[----:B----4-:R-:W-:-:S03]  /*09b0*/  FFMA R27, R12, R15, R27 ;  /* 0x0000000f0c1b7223 */ /* 0x010fc6000000001b */
[----:B------:R-:W-:Y:S04]  /*09c0*/  LDS R12, [R7+0x20] ;  /* 0x00002000070c7984 */ /* 0x000fe80000000800 */
[----:B------:R-:W3:Y:S01]  /*09d0*/  LDS R15, [R18+0x220] ;  /* 0x00022000120f7984 */ /* 0x000ee20000000800 */
[----:B-1----:R-:W-:-:S03]  /*09e0*/  FFMA R27, R14, R19, R27 ;  /* 0x000000130e1b7223 */ /* 0x002fc6000000001b */
[----:B------:R-:W-:Y:S04]  /*09f0*/  LDS R14, [R7+0x24] ;  /* 0x00002400070e7984 */ /* 0x000fe80000000800 */
[----:B------:R-:W1:Y:S01]  /*0a00*/  LDS R19, [R18+0x264] ;  /* 0x0002640012137984 */ /* 0x000e620000000800 */
[----:B--2---:R-:W-:-:S03]  /*0a10*/  FFMA R27, R0, R13, R27 ;  /* 0x0000000d001b7223 */ /* 0x004fc6000000001b */
[----:B------:R-:W-:Y:S04]  /*0a20*/  LDS R0, [R7+0x28] ;  /* 0x0000280007007984 */ /* 0x000fe80000000800 */
[----:B------:R-:W2:Y:S01]  /*0a30*/  LDS R13, [R18+0x2a8] ;  /* 0x0002a800120d7984 */ /* 0x000ea20000000800 */
[----:B0-----:R-:W-:-:S03]  /*0a40*/  FFMA R27, R22, R25, R27 ;  /* 0x00000019161b7223 */ /* 0x001fc6000000001b */
[----:B------:R-:W-:Y:S04]  /*0a50*/  LDS R25, [R7+0x2c] ;  /* 0x00002c0007197984 */ /* 0x000fe80000000800 */
[----:B------:R-:W0:Y:S01]  /*0a60*/  LDS R22, [R18+0x2ec] ;  /* 0x0002ec0012167984 */ /* 0x000e220000000800 */
[----:B---3--:R-:W-:-:S03]  /*0a70*/  FFMA R27, R12, R15, R27 ;  /* 0x0000000f0c1b7223 */ /* 0x008fc6000000001b */
[----:B------:R-:W-:Y:S04]  /*0a80*/  LDS R15, [R7+0x30] ;  /* 0x00003000070f7984 */ /* 0x000fe80000000800 */
[----:B------:R-:W3:Y:S01]  /*0a90*/  LDS R12, [R18+0x330] ;  /* 0x00033000120c7984 */ /* 0x000ee20000000800 */
[----:B-1----:R-:W-:-:S03]  /*0aa0*/  FFMA R27, R14, R19, R27 ;  /* 0x000000130e1b7223 */ /* 0x002fc6000000001b */
[----:B------:R-:W-:Y:S04]  /*0ab0*/  LDS R14, [R7+0x34] ;  /* 0x00003400070e7984 */ /* 0x000fe80000000800 */
[----:B------:R-:W1:Y:S01]  /*0ac0*/  LDS R19, [R18+0x374] ;  /* 0x0003740012137984 */ /* 0x000e620000000800 */
[----:B--2---:R-:W-:-:S03]  /*0ad0*/  FFMA R26, R0, R13, R27 ;  /* 0x0000000d001a7223 */ /* 0x004fc6000000001b */
[----:B------:R-:W-:Y:S04]  /*0ae0*/  LDS R0, [R7+0x38] ;  /* 0x0000380007007984 */ /* 0x000fe80000000800 */
[----:B------:R-:W2:Y:S04]  /*0af0*/  LDS R13, [R18+0x3b8] ;  /* 0x0003b800120d7984 */ /* 0x000ea80000000800 */
[----:B------:R-:W4:Y:S01]  /*0b00*/  LDS R27, [R18+0x3fc] ;  /* 0x0003fc00121b7984 */ /* 0x000f220000000800 */
[----:B0-----:R-:W-:Y:S02]  /*0b10*/  FFMA R22, R25, R22, R26 ;  /* 0x0000001619167223 */ /* 0x001fe4000000001a */
[----:B------:R-:W0:Y:S01]  /*0b20*/  LDC R25, c[0x0][0x3a8] ;  /* 0x0000ea00ff197b82 */ /* 0x000e220000000800 */
[----:B------:R-:W-:-:S04]  /*0b30*/  UIADD3 UR4, UPT, UPT, UR4, 0x2, URZ ;  /* 0x0000000204047890 */ /* 0x000fc8000fffe0ff */
[----:B------:R-:W-:Y:S01]  /*0b40*/  UISETP.NE.AND UP0, UPT, UR4, URZ, UPT ;  /* 0x000000ff0400728c */ /* 0x000fe2000bf05270 */
[----:B---3--:R-:W-:Y:S01]  /*0b50*/  FFMA R15, R15, R12, R22 ;  /* 0x0000000c0f0f7223 */ /* 0x008fe20000000016 */
[----:B------:R-:W-:-:S03]  /*0b60*/  IADD3 R11, PT, PT, R11, 0x20, RZ ;  /* 0x000000200b0b7810 */ /* 0x000fc60007ffe0ff */
[----:B-1----:R-:W-:Y:S01]  /*0b70*/  FFMA R15, R14, R19, R15 ;  /* 0x000000130e0f7223 */ /* 0x002fe2000000000f */
[----:B------:R-:W-:Y:S02]  /*0b80*/  IADD3 R16, PT, PT, R16, 0x20, RZ ;  /* 0x0000002010107810 */ /* 0x000fe40007ffe0ff */
[----:B------:R-:W-:Y:S02]  /*0b90*/  IADD3 R20, PT, PT, R20, 0x20, RZ ;  /* 0x0000002014147810 */ /* 0x000fe40007ffe0ff */
[----:B------:R-:W-:Y:S02]  /*0ba0*/  IADD3 R21, PT, PT, R21, 0x20, RZ ;  /* 0x0000002015157810 */ /* 0x000fe40007ffe0ff */
[C---:B0-----:R-:W-:Y:S02]  /*0bb0*/  LEA R3, R25.reuse, R3, 0x5 ;  /* 0x0000000319037211 */ /* 0x041fe400078e28ff */
[----:B------:R-:W-:Y:S01]  /*0bc0*/  LEA R10, R25, R10, 0x5 ;  /* 0x0000000a190a7211 */ /* 0x000fe200078e28ff */
[----:B--2---:R-:W-:-:S04]  /*0bd0*/  FFMA R13, R0, R13, R15 ;  /* 0x0000000d000d7223 */ /* 0x004fc8000000000f */
[----:B----4-:R-:W-:Y:S01]  /*0be0*/  FFMA R0, R24, R27, R13 ;  /* 0x0000001b18007223 */ /* 0x010fe2000000000d */
[----:B------:R-:W-:Y:S06]  /*0bf0*/  BAR.SYNC.DEFER_BLOCKING 0x0 ;  /* 0x0000000000007b1d */ /* 0x000fec0000010000 */
[----:B------:R-:W-:Y:S05]  /*0c00*/  BRA.U UP0, `(.L_x_2) ;  /* 0xfffffff500b47547 */ /* 0x000fea000b83ffff */
[----:B------:R-:W-:-:S12]  /*0c10*/  ULOP3.LUT UR4, UR6, 0x7fffffe0, URZ, 0xc0, !UPT ;  /* 0x7fffffe006047892 */ /* 0x000fd8000f8ec0ff */
.L_x_1:
[----:B------:R-:W-:-:S09]  /*0c20*/  ULOP3.LUT UP0, URZ, UR6, 0x10, URZ, 0xc0, !UPT ;  /* 0x0000001006ff7892 */ /* 0x000fd2000f80c0ff */
[----:B------:R-:W-:Y:S05]  /*0c30*/  BRA.U !UP0, `(.L_x_0) ;  /* 0x0000000508287547 */ /* 0x000fea000b800000 */
[----:B------:R-:W0:Y:S01]  /*0c40*/  S2R R14, SR_TID.Y ;  /* 0x00000000000e7919 */ /* 0x000e220000002200 */
[----:B------:R-:W1:Y:S01]  /*0c50*/  LDCU UR6, c[0x0][0x398] ;  /* 0x00007300ff0677ac */ /* 0x000e620008000800 */
[----:B------:R-:W-:Y:S01]  /*0c60*/  IADD3 R12, PT, PT, R2, UR4, RZ ;  /* 0x00000004020c7c10 */ /* 0x000fe2000fffe0ff */
[----:B------:R-:W2:Y:S03]  /*0c70*/  LDCU UR7, c[0x0][0x39c] ;  /* 0x00007380ff0777ac */ /* 0x000ea60008000800 */
[----:B------:R-:W-:-:S04]  /*0c80*/  ISETP.GE.AND P0, PT, R12, UR5, PT ;  /* 0x000000050c007c0c */ /* 0x000fc8000bf06270 */
[----:B-1----:R-:W-:Y:S02]  /*0c90*/  ISETP.GE.OR P0, PT, R4, UR6, P0 ;  /* 0x0000000604007c0c */ /* 0x002fe40008706670 */
[----:B0-----:R-:W-:-:S11]  /*0ca0*/  IADD3 R14, PT, PT, R14, UR4, RZ ;  /* 0x000000040e0e7c10 */ /* 0x001fd6000fffe0ff */
[----:B------:R-:W0:Y:S01]  /*0cb0*/  @!P0 LDC.64 R10, c[0x0][0x380] ;  /* 0x0000e000ff0a8b82 */ /* 0x000e220000000a00 */
[----:B------:R-:W-:Y:S02]  /*0cc0*/  @!P0 IADD3 R9, PT, PT, R9, R12, RZ ;  /* 0x0000000c09098210 */ /* 0x000fe40007ffe0ff */
[----:B------:R-:W-:-:S04]  /*0cd0*/  ISETP.GE.AND P1, PT, R14, UR5, PT ;  /* 0x000000050e007c0c */ /* 0x000fc8000bf26270 */
[----:B--2---:R-:W-:-:S13]  /*0ce0*/  ISETP.GE.OR P1, PT, R5, UR7, P1 ;  /* 0x0000000705007c0c */ /* 0x004fda0008f26670 */
[----:B------:R-:W1:Y:S01]  /*0cf0*/  @!P1 LDC R13, c[0x0][0x3a8] ;  /* 0x0000ea00ff0d9b82 */ /* 0x000e620000000800 */
[----:B0-----:R-:W-:-:S04]  /*0d00*/  @!P0 IMAD.WIDE R10, R9, 0x4, R10 ;  /* 0x00000004090a8825 */ /* 0x001fc800078e020a */
[----:B------:R-:W-:-:S03]  /*0d10*/  HFMA2 R9, -RZ, RZ, 0, 0 ;  /* 0x00000000ff097431 */ /* 0x000fc600000001ff */
[----:B------:R-:W0:Y:S03]  /*0d20*/  @!P1 LDC.64 R2, c[0x0][0x388] ;  /* 0x0000e200ff029b82 */ /* 0x000e260000000a00 */
[----:B------:R-:W2:Y:S01]  /*0d30*/  @!P0 LDG.E.CONSTANT R9, desc[UR8][R10.64] ;  /* 0x000000080a098981 */ /* 0x000ea2000c1e9900 */
[----:B-1----:R-:W-:-:S04]  /*0d40*/  @!P1 IMAD R13, R14, R13, R5 ;  /* 0x0000000d0e0d9224 */ /* 0x002fc800078e0205 */
[----:B0-----:R-:W-:Y:S01]  /*0d50*/  @!P1 IMAD.WIDE R2, R13, 0x4, R2 ;  /* 0x000000040d029825 */ /* 0x001fe200078e0202 */
[----:B------:R-:W-:-:S06]  /*0d60*/  MOV R13, RZ ;  /* 0x000000ff000d7202 */ /* 0x000fcc0000000f00 */
[----:B------:R-:W3:Y:S01]  /*0d70*/  @!P1 LDG.E.CONSTANT R13, desc[UR8][R2.64] ;  /* 0x00000008020d9981 */ /* 0x000ee2000c1e9900 */
[----:B------:R-:W0:Y:S02]  /*0d80*/  S2R R12, SR_TID.X ;  /* 0x00000000000c7919 */ /* 0x000e240000002100 */
[----:B0-----:R-:W-:Y:S01]  /*0d90*/  LEA R23, R12, R23, 0x2 ;  /* 0x000000170c177211 */ /* 0x001fe200078e10ff */
[----:B--2---:R-:W-:Y:S04]  /*0da0*/  STS [R6], R9 ;  /* 0x0000000906007388 */ /* 0x004fe80000000800 */
[----:B---3--:R-:W-:Y:S01]  /*0db0*/  STS [R8], R13 ;  /* 0x0000000d08007388 */ /* 0x008fe20000000800 */
[----:B------:R-:W-:Y:S06]  /*0dc0*/  BAR.SYNC.DEFER_BLOCKING 0x0 ;  /* 0x0000000000007b1d */ /* 0x000fec0000010000 */
[----:B------:R-:W-:Y:S04]  /*0dd0*/  LDS R17, [R7] ;  /* 0x0000000007117984 */ /* 0x000fe80000000800 */
[----:B------:R-:W0:Y:S04]  /*0de0*/  LDS R14, [R23] ;  /* 0x00000000170e7984 */ /* 0x000e280000000800 */
[----:B------:R-:W-:Y:S04]  /*0df0*/  LDS R22, [R7+0x4] ;  /* 0x0000040007167984 */ /* 0x000fe80000000800 */
[----:B------:R-:W1:Y:S04]  /*0e00*/  LDS R24, [R23+0x44] ;  /* 0x0000440017187984 */ /* 0x000e680000000800 */
[----:B------:R-:W-:Y:S04]  /*0e10*/  LDS R16, [R7+0x8] ;  /* 0x0000080007107984 */ /* 0x000fe80000000800 */
[----:B------:R-:W2:Y:S04]  /*0e20*/  LDS R21, [R23+0x88] ;  /* 0x0000880017157984 */ /* 0x000ea80000000800 */
[----:B------:R-:W-:Y:S04]  /*0e30*/  LDS R27, [R7+0xc] ;  /* 0x00000c00071b7984 */ /* 0x000fe80000000800 */
[----:B------:R-:W3:Y:S04]  /*0e40*/  LDS R20, [R23+0xcc] ;  /* 0x0000cc0017147984 */ /* 0x000ee80000000800 */
[----:B------:R-:W-:Y:S04]  /*0e50*/  LDS R18, [R7+0x10] ;  /* 0x0000100007127984 */ /* 0x000fe80000000800 */
[----:B------:R-:W4:Y:S04]  /*0e60*/  LDS R25, [R23+0x110] ;  /* 0x0001100017197984 */ /* 0x000f280000000800 */
[----:B------:R-:W-:Y:S04]  /*0e70*/  LDS R12, [R7+0x14] ;  /* 0x00001400070c7984 */ /* 0x000fe80000000800 */
[----:B------:R-:W5:Y:S04]  /*0e80*/  LDS R15, [R23+0x154] ;  /* 0x00015400170f7984 */ /* 0x000f680000000800 */
[----:B------:R-:W-:Y:S04]  /*0e90*/  LDS R10, [R7+0x18] ;  /* 0x00001800070a7984 */ /* 0x000fe80000000800 */
[----:B------:R-:W5:Y:S04]  /*0ea0*/  LDS R13, [R23+0x198] ;  /* 0x00019800170d7984 */ /* 0x000f680000000800 */
[----:B------:R-:W-:Y:S04]  /*0eb0*/  LDS R8, [R7+0x1c] ;  /* 0x00001c0007087984 */ /* 0x000fe80000000800 */
[----:B------:R-:W5:Y:S04]  /*0ec0*/  LDS R11, [R23+0x1dc] ;  /* 0x0001dc00170b7984 */ /* 0x000f680000000800 */
[----:B------:R-:W-:Y:S04]  /*0ed0*/  LDS R6, [R7+0x20] ;  /* 0x0000200007067984 */ /* 0x000fe80000000800 */
[----:B------:R-:W5:Y:S01]  /*0ee0*/  LDS R9, [R23+0x220] ;  /* 0x0002200017097984 */ /* 0x000f620000000800 */
[----:B0-----:R-:W-:-:S03]  /*0ef0*/  FFMA R17, R17, R14, R0 ;  /* 0x0000000e11117223 */ /* 0x001fc60000000000 */
[----:B------:R-:W-:Y:S04]  /*0f00*/  LDS R2, [R7+0x24] ;  /* 0x0000240007027984 */ /* 0x000fe80000000800 */
[----:B------:R-:W0:Y:S01]  /*0f10*/  LDS R3, [R23+0x264] ;  /* 0x0002640017037984 */ /* 0x000e220000000800 */
[----:B-1----:R-:W-:-:S03]  /*0f20*/  FFMA R29, R22, R24, R17 ;  /* 0x00000018161d7223 */ /* 0x002fc60000000011 */
[----:B------:R-:W-:Y:S04]  /*0f30*/  LDS R14, [R7+0x28] ;  /* 0x00002800070e7984 */ /* 0x000fe80000000800 */
[----:B------:R-:W1:Y:S01]  /*0f40*/  LDS R19, [R23+0x2a8] ;  /* 0x0002a80017137984 */ /* 0x000e620000000800 */
[----:B--2---:R-:W-:-:S03]  /*0f50*/  FFMA R22, R16, R21, R29 ;  /* 0x0000001510167223 */ /* 0x004fc6000000001d */
[----:B------:R-:W-:Y:S04]  /*0f60*/  LDS R0, [R7+0x2c] ;  /* 0x00002c0007007984 */ /* 0x000fe80000000800 */
[----:B------:R-:W2:Y:S01]  /*0f70*/  LDS R17, [R23+0x2ec] ;  /* 0x0002ec0017117984 */ /* 0x000ea20000000800 */
[----:B---3--:R-:W-:-:S03]  /*0f80*/  FFMA R29, R27, R20, R22 ;  /* 0x000000141b1d7223 */ /* 0x008fc60000000016 */
[----:B------:R-:W-:Y:S04]  /*0f90*/  LDS R16, [R7+0x30] ;  /* 0x0000300007107984 */ /* 0x000fe80000000800 */
[----:B------:R-:W3:Y:S01]  /*0fa0*/  LDS R21, [R23+0x330] ;  /* 0x0003300017157984 */ /* 0x000ee20000000800 */
[----:B----4-:R-:W-:-:S03]  /*0fb0*/  FFMA R29, R18, R25, R29 ;  /* 0x00000019121d7223 */ /* 0x010fc6000000001d */
[----:B------:R-:W-:Y:S04]  /*0fc0*/  LDS R20, [R7+0x34] ;  /* 0x0000340007147984 */ /* 0x000fe80000000800 */
[----:B------:R-:W4:Y:S01]  /*0fd0*/  LDS R27, [R23+0x374] ;  /* 0x00037400171b7984 */ /* 0x000f220000000800 */
[----:B-----5:R-:W-:-:S03]  /*0fe0*/  FFMA R29, R12, R15, R29 ;  /* 0x0000000f0c1d7223 */ /* 0x020fc6000000001d */
[----:B------:R-:W-:Y:S04]  /*0ff0*/  LDS R18, [R7+0x38] ;  /* 0x0000380007127984 */ /* 0x000fe80000000800 */
[----:B------:R-:W5:Y:S04]  /*1000*/  LDS R25, [R23+0x3b8] ;  /* 0x0003b80017197984 */ /* 0x000f680000000800 */
[----:B------:R-:W-:Y:S04]  /*1010*/  LDS R12, [R7+0x3c] ;  /* 0x00003c00070c7984 */ /* 0x000fe80000000800 */
[----:B------:R-:W5:Y:S01]  /*1020*/  LDS R15, [R23+0x3fc] ;  /* 0x0003fc00170f7984 */ /* 0x000f620000000800 */
[----:B------:R-:W-:-:S04]  /*1030*/  FFMA R13, R10, R13, R29 ;  /* 0x0000000d0a0d7223 */ /* 0x000fc8000000001d */
[----:B------:R-:W-:-:S04]  /*1040*/  FFMA R11, R8, R11, R13 ;  /* 0x0000000b080b7223 */ /* 0x000fc8000000000d */
[----:B------:R-:W-:-:S04]  /*1050*/  FFMA R9, R6, R9, R11 ;  /* 0x0000000906097223 */ /* 0x000fc8000000000b */
[----:B0-----:R-:W-:-:S04]  /*1060*/  FFMA R3, R2, R3, R9 ;  /* 0x0000000302037223 */ /* 0x001fc80000000009 */
[----:B-1----:R-:W-:-:S04]  /*1070*/  FFMA R3, R14, R19, R3 ;  /* 0x000000130e037223 */ /* 0x002fc80000000003 */
[----:B--2---:R-:W-:-:S04]  /*1080*/  FFMA R3, R0, R17, R3 ;  /* 0x0000001100037223 */ /* 0x004fc80000000003 */
[----:B---3--:R-:W-:-:S04]  /*1090*/  FFMA R3, R16, R21, R3 ;  /* 0x0000001510037223 */ /* 0x008fc80000000003 */
[----:B----4-:R-:W-:-:S04]  /*10a0*/  FFMA R3, R20, R27, R3 ;  /* 0x0000001b14037223 */ /* 0x010fc80000000003 */
[----:B-----5:R-:W-:-:S04]  /*10b0*/  FFMA R3, R18, R25, R3 ;  /* 0x0000001912037223 */ /* 0x020fc80000000003 */
[----:B------:R-:W-:Y:S01]  /*10c0*/  FFMA R0, R12, R15, R3 ;  /* 0x0000000f0c007223 */ /* 0x000fe20000000003 */
[----:B------:R-:W-:Y:S06]  /*10d0*/  BAR.SYNC.DEFER_BLOCKING 0x0 ;  /* 0x0000000000007b1d */ /* 0x000fec0000010000 */
.L_x_0:
[----:B------:R-:W0:Y:S02]  /*10e0*/  LDCU.64 UR4, c[0x0][0x398] ;  /* 0x00007300ff0477ac */ /* 0x000e240008000a00 */
[----:B0-----:R-:W-:-:S04]  /*10f0*/  ISETP.GE.AND P0, PT, R5, UR5, PT ;  /* 0x0000000505007c0c */ /* 0x001fc8000bf06270 */
[----:B------:R-:W-:-:S13]  /*1100*/  ISETP.GE.OR P0, PT, R4, UR4, P0 ;  /* 0x0000000404007c0c */ /* 0x000fda0008706670 */
[----:B------:R-:W-:Y:S05]  /*1110*/  @P0 EXIT ;  /* 0x000000000000094d */ /* 0x000fea0003800000 */
[----:B------:R-:W0:Y:S01]  /*1120*/  LDC.64 R2, c[0x0][0x390] ;  /* 0x0000e400ff027b82 */ /* 0x000e220000000a00 */
[----:B------:R-:W1:Y:S02]  /*1130*/  LDCU UR4, c[0x0][0x3ac] ;  /* 0x00007580ff0477ac */ /* 0x000e640008000800 */
[----:B-1----:R-:W-:Y:S01]  /*1140*/  IMAD R5, R4, UR4, R5 ;  /* 0x0000000404057c24 */ /* 0x002fe2000f8e0205 */
[----:B------:R-:W1:Y:S03]  /*1150*/  LDCU.64 UR4, c[0x0][0x3b0] ;  /* 0x00007600ff0477ac */ /* 0x000e660008000a00 */
[----:B0-----:R-:W-:-:S05]  /*1160*/  IMAD.WIDE R2, R5, 0x4, R2 ;  /* 0x0000000405027825 */ /* 0x001fca00078e0202 */
[----:B------:R-:W2:Y:S01]  /*1170*/  LDG.E R4, desc[UR8][R2.64] ;  /* 0x0000000802047981 */ /* 0x000ea2000c1e1900 */
[----:B-1----:R-:W-:-:S04]  /*1180*/  FFMA R5, R0, UR4, RZ ;  /* 0x0000000400057c23 */ /* 0x002fc800080000ff */
[----:B--2---:R-:W-:-:S05]  /*1190*/  FFMA R5, R4, UR5, R5 ;  /* 0x0000000504057c23 */ /* 0x004fca0008000005 */
[----:B------:R-:W-:Y:S01]  /*11a0*/  STG.E desc[UR8][R2.64], R5 ;  /* 0x0000000502007986 */ /* 0x000fe2000c101908 */
[----:B------:R-:W-:Y:S05]  /*11b0*/  EXIT ;  /* 0x000000000000794d */ /* 0x000fea0003800000 */
.L_x_3:
[----:B------:R-:W-:-:S00]  /*11c0*/  BRA `(.L_x_3) ;  /* 0xfffffffc00fc7947 */ /* 0x000fc0000383ffff */
[----:B------:R-:W-:-:S00]  /*11d0*/  NOP ;  /* 0x0000000000007918 */ /* 0x000fc00000000000 */
        /* <DEDUP_REMOVED lines=10> */
.L_x_7:


//--------------------- .text.sgemm_tiled         --------------------------
	.section	.text.sgemm_tiled,"ax",@progbits
	.align	128
        .global         sgemm_tiled
        .type           sgemm_tiled,@function
        .size           sgemm_tiled,(.L_x_8 - sgemm_tiled)
        .other          sgemm_tiled,@"STO_CUDA_ENTRY STV_DEFAULT"
sgemm_tiled:
.text.sgemm_tiled:
        /* <DEDUP_REMOVED lines=13> */
[----:B------:R-:W1:Y:S01]  /*00d0*/  LDCU UR5, c[0x0][0x3a8] ;  /* 0x00007500ff0577ac */ /* 0x000e620008000800 */
[----:B------:R-:W2:Y:S01]  /*00e0*/  LDC R9, c[0x0][0x3a8] ;  /* 0x0000ea00ff097b82 */ /* 0x000ea20000000800 */
[----:B------:R-:W-:Y:S01]  /*00f0*/  MOV R4, 0x400 ;  /* 0x0000040000047802 */ /* 0x000fe20000000f00 */
[----:B------:R-:W3:Y:S01]  /*0100*/  LDCU UR8, c[0x0][0x3a4] ;  /* 0x00007480ff0877ac */ /* 0x000ee20008000800 */
[----:B------:R-:W-:Y:S02]  /*0110*/  MOV R20, RZ ;  /* 0x000000ff00147202 */ /* 0x000fe40000000f00 */
[----:B------:R-:W-:Y:S01]  /*0120*/  IADD3 R8, PT, PT, R4, 0x440, RZ ;  /* 0x0000044004087810 */ /* 0x000fe20007ffe0ff */
[----:B------:R-:W-:Y:S02]  /*0130*/  UIADD3 UR4, UPT, UPT, UR4, 0xf, URZ ;  /* 0x0000000f04047890 */ /* 0x000fe4000fffe0ff */
[----:B------:R-:W4:Y:S01]  /*0140*/  LDC.64 R2, c[0x0][0x380] ;  /* 0x0000e000ff027b82 */ /* 0x000f220000000a00 */
[----:B------:R-:W0:Y:S01]  /*0150*/  LDCU UR11, c[0x0][0x3a0] ;  /* 0x00007400ff0b77ac */ /* 0x000e220008000800 */
[----:B------:R-:W-:Y:S01]  /*0160*/  USHF.R.U32.HI UR4, URZ, 0x4, UR4 ;  /* 0x00000004ff047899 */ /* 0x000fe20008011604 */
[----:B------:R-:W0:Y:S01]  /*0170*/  LDCU UR9, c[0x0][0x398] ;  /* 0x00007300ff0977ac */ /* 0x000e220008000800 */
[----:B------:R-:W0:Y:S02]  /*0180*/  LDCU UR10, c[0x0][0x39c] ;  /* 0x00007380ff0a77ac */ /* 0x000e240008000800 */
[----:B------:R-:W-:Y:S01]  /*0190*/  UIADD3 UR4, UPT, UPT, -UR4, URZ, URZ ;  /* 0x000000ff04047290 */ /* 0x000fe2000fffe1ff */
[C---:B0-----:R-:W-:Y:S01]  /*01a0*/  LEA R5, R11.reuse, R4, 0x18 ;  /* 0x000000040b057211 */ /* 0x041fe200078ec0ff */
[--C-:B-1----:R-:W-:Y:S01]  /*01b0*/  IMAD R4, R0, UR5, R15.reuse ;  /* 0x0000000500047c24 */ /* 0x102fe2000f8e020f */
[----:B------:R-:W-:Y:S01]  /*01c0*/  LEA R8, R11, R8, 0x18 ;  /* 0x000000080b087211 */ /* 0x000fe200078ec0ff */
[----:B---3--:R-:W-:-:S02]  /*01d0*/  IMAD R11, R6, UR8, R15 ;  /* 0x00000008060b7c24 */ /* 0x008fc4000f8e020f */
[----:B------:R-:W-:Y:S01]  /*01e0*/  IMAD R10, R0, 0x44, R5 ;  /* 0x00000044000a7824 */ /* 0x000fe200078e0205 */
[C---:B------:R-:W-:Y:S02]  /*01f0*/  LEA R13, R15.reuse, R8, 0x2 ;  /* 0x000000080f0d7211 */ /* 0x040fe400078e10ff */
[----:B------:R-:W-:Y:S02]  /*0200*/  LEA R8, R12, R4, 0x4 ;  /* 0x000000040c087211 */ /* 0x000fe400078e20ff */
[----:B------:R-:W-:Y:S01]  /*0210*/  LEA R14, R15, R10, 0x2 ;  /* 0x0000000a0f0e7211 */ /* 0x000fe200078e10ff */
[----:B------:R-:W-:-:S07]  /*0220*/  IMAD R12, R0, 0x44, R13 ;  /* 0x00000044000c7824 */ /* 0x000fce00078e020d */
.L_x_5:
[----:B------:R-:W-:Y:S01]  /*0230*/  ISETP.GE.AND P0, PT, R0, UR11, PT ;  /* 0x0000000b00007c0c */ /* 0x000fe2000bf06270 */
[----:B------:R-:W-:Y:S01]  /*0240*/  HFMA2 R25, -RZ, RZ, 0, 0 ;  /* 0x00000000ff197431 */ /* 0x000fe200000001ff */
[----:B------:R-:W-:Y:S01]  /*0250*/  ISETP.GE.AND P1, PT, R15, UR11, PT ;  /* 0x0000000b0f007c0c */ /* 0x000fe2000bf26270 */
[----:B----4-:R-:W-:Y:S01]  /*0260*/  IMAD.WIDE R4, R11, 0x4, R2 ;  /* 0x000000040b047825 */ /* 0x010fe200078e0202 */
[----:B------:R-:W-:Y:S02]  /*0270*/  ISETP.GE.OR P0, PT, R7, UR10, P0 ;  /* 0x0000000a07007c0c */ /* 0x000fe40008706670 */
[----:B------:R-:W-:Y:S02]  /*0280*/  ISETP.GE.OR P1, PT, R6, UR9, P1 ;  /* 0x0000000906007c0c */ /* 0x000fe40008f26670 */
[----:B------:R-:W-:-:S09]  /*0290*/  MOV R19, RZ ;  /* 0x000000ff00137202 */ /* 0x000fd20000000f00 */
[----:B------:R-:W0:Y:S02]  /*02a0*/  @!P0 LDC.64 R16, c[0x0][0x388] ;  /* 0x0000e200ff108b82 */ /* 0x000e240000000a00 */
[----:B------:R-:W3:Y:S01]  /*02b0*/  @!P1 LDG.E.CONSTANT R19, desc[UR6][R4.64] ;  /* 0x0000000604139981 */ /* 0x000ee2000c1e9900 */
[----:B0-----:R-:W-:-:S05]  /*02c0*/  @!P0 IMAD.WIDE R16, R8, 0x4, R16 ;  /* 0x0000000408108825 */ /* 0x001fca00078e0210 */
[----:B------:R-:W4:Y:S01]  /*02d0*/  @!P0 LDG.E.CONSTANT R25, desc[UR6][R16.64] ;  /* 0x0000000610198981 */ /* 0x000f22000c1e9900 */
[----:B------:R-:W-:-:S04]  /*02e0*/  UIADD3 UR4, UPT, UPT, UR4, 0x1, URZ ;  /* 0x0000000104047890 */ /* 0x000fc8000fffe0ff */
[----:B------:R-:W-:Y:S01]  /*02f0*/  UISETP.NE.AND UP0, UPT, UR4, URZ, UPT ;  /* 0x000000ff0400728c */ /* 0x000fe2000bf05270 */
[----:B------:R-:W-:Y:S02]  /*0300*/  IADD3 R0, PT, PT, R0, 0x10, RZ ;  /* 0x0000001000007810 */ /* 0x000fe40007ffe0ff */
[----:B------:R-:W-:Y:S02]  /*0310*/  IADD3 R11, PT, PT, R11, 0x10, RZ ;  /* 0x000000100b0b7810 */ /* 0x000fe40007ffe0ff */
[----:B------:R-:W-:Y:S02]  /*0320*/  IADD3 R15, PT, PT, R15, 0x10, RZ ;  /* 0x000000100f0f7810 */ /* 0x000fe40007ffe0ff */
[----:B--2---:R-:W-:Y:S01]  /*0330*/  LEA R8, R9, R8, 0x4 ;  /* 0x0000000809087211 */ /* 0x004fe200078e20ff */
[----:B---3--:R-:W-:Y:S04]  /*0340*/  STS [R14], R19 ;  /* 0x000000130e007388 */ /* 0x008fe80000000800 */
[----:B----4-:R-:W-:Y:S01]  /*0350*/  STS [R12], R25 ;  /* 0x000000190c007388 */ /* 0x010fe20000000800 */
        /* <DEDUP_REMOVED lines=11> */
[----:B------:R-:W-:Y:S01]  /*0410*/  LDS R25, [R13+0x154] ;  /* 0x000154000d197984 */ /* 0x000fe20000000800 */
[----:B0-----:R-:W-:-:S03]  /*0420*/  FFMA R27, R27, R24, R20 ;  /* 0x000000181b1b7223 */ /* 0x001fc60000000014 */
[----:B------:R-:W-:Y:S04]  /*0430*/  LDS R16, [R10+0x18] ;  /* 0x000018000a107984 */ /* 0x000fe80000000800 */
[----:B------:R-:W0:Y:S01]  /*0440*/  LDS R24, [R10+0x14] ;  /* 0x000014000a187984 */ /* 0x000e220000000800 */
[----:B-1----:R-:W-:-:S03]  /*0450*/  FFMA R27, R28, R29, R27 ;  /* 0x0000001d1c1b7223 */ /* 0x002fc6000000001b */
[----:B------:R-:W1:Y:S04]  /*0460*/  LDS R17, [R13+0x198] ;  /* 0x000198000d117984 */ /* 0x000e680000000800 */
[----:B------:R-:W-:Y:S01]  /*0470*/  LDS R4, [R10+0x1c] ;  /* 0x00001c000a047984 */ /* 0x000fe20000000800 */
[----:B--2---:R-:W-:-:S03]  /*0480*/  FFMA R26, R26, R23, R27 ;  /* 0x000000171a1a7223 */ /* 0x004fc6000000001b */
[----:B------:R-:W2:Y:S04]  /*0490*/  LDS R5, [R13+0x1dc] ;  /* 0x0001dc000d057984 */ /* 0x000ea80000000800 */
[----:B------:R-:W-:Y:S01]  /*04a0*/  LDS R23, [R13+0x220] ;  /* 0x000220000d177984 */ /* 0x000fe20000000800 */
[----:B---3--:R-:W-:-:S03]  /*04b0*/  FFMA R27, R21, R22, R26 ;  /* 0x00000016151b7223 */ /* 0x008fc6000000001a */
[----:B------:R-:W-:Y:S04]  /*04c0*/  LDS R20, [R13+0x264] ;  /* 0x000264000d147984 */ /* 0x000fe80000000800 */
[----:B------:R-:W3:Y:S04]  /*04d0*/  LDS R22, [R10+0x20] ;  /* 0x000020000a167984 */ /* 0x000ee80000000800 */
[----:B------:R-:W5:Y:S01]  /*04e0*/  LDS R21, [R10+0x24] ;  /* 0x000024000a157984 */ /* 0x000f620000000800 */
[----:B----4-:R-:W-:-:S03]  /*04f0*/  FFMA R19, R18, R19, R27 ;  /* 0x0000001312137223 */ /* 0x010fc6000000001b */
[----:B------:R-:W-:Y:S01]  /*0500*/  LDS R18, [R10+0x28] ;  /* 0x000028000a127984 */ /* 0x000fe20000000800 */
[----:B0-----:R-:W-:-:S03]  /*0510*/  FFMA R25, R24, R25, R19 ;  /* 0x0000001918197223 */ /* 0x001fc60000000013 */
        /* <DEDUP_REMOVED lines=10> */
[----:B-----5:R-:W-:-:S03]  /*05c0*/  FFMA R27, R21, R20, R24 ;  /* 0x00000014151b7223 */ /* 0x020fc60000000018 */
[----:B------:R-:W-:Y:S04]  /*05d0*/  LDS R24, [R10+0x38] ;  /* 0x000038000a187984 */ /* 0x000fe80000000800 */
[----:B------:R-:W4:Y:S04]  /*05e0*/  LDS R25, [R13+0x3b8] ;  /* 0x0003b8000d197984 */ /* 0x000f280000000800 */
[----:B------:R-:W-:Y:S04]  /*05f0*/  LDS R20, [R10+0x3c] ;  /* 0x00003c000a147984 */ /* 0x000fe80000000800 */
[----:B------:R-:W5:Y:S01]  /*0600*/  LDS R21, [R13+0x3fc] ;  /* 0x0003fc000d157984 */ /* 0x000f620000000800 */
[----:B0-----:R-:W-:-:S04]  /*0610*/  FFMA R19, R18, R19, R27 ;  /* 0x0000001312137223 */ /* 0x001fc8000000001b */
[----:B-1----:R-:W-:-:S04]  /*0620*/  FFMA R17, R16, R17, R19 ;  /* 0x0000001110117223 */ /* 0x002fc80000000013 */
[----:B--2---:R-:W-:-:S04]  /*0630*/  FFMA R5, R4, R5, R17 ;  /* 0x0000000504057223 */ /* 0x004fc80000000011 */
[----:B---3--:R-:W-:-:S04]  /*0640*/  FFMA R5, R22, R23, R5 ;  /* 0x0000001716057223 */ /* 0x008fc80000000005 */
[----:B----4-:R-:W-:-:S04]  /*0650*/  FFMA R5, R24, R25, R5 ;  /* 0x0000001918057223 */ /* 0x010fc80000000005 */
[----:B-----5:R-:W-:Y:S01]  /*0660*/  FFMA R20, R20, R21, R5 ;  /* 0x0000001514147223 */ /* 0x020fe20000000005 */
[----:B------:R-:W-:Y:S06]  /*0670*/  BAR.SYNC.DEFER_BLOCKING 0x0 ;  /* 0x0000000000007b1d */ /* 0x000fec0000010000 */
[----:B------:R-:W-:Y:S05]  /*0680*/  BRA.U UP0, `(.L_x_5) ;  /* 0xfffffff900e87547 */ /* 0x000fea000b83ffff */
.L_x_4:
        /* <DEDUP_REMOVED lines=9> */
[----:B------:R-:W1:Y:S02]  /*0720*/  LDG.E R0, desc[UR6][R2.64] ;  /* 0x0000000602007981 */ /* 0x000e64000c1e1900 */
[----:B-1----:R-:W-:-:S04]  /*0730*/  FMUL R5, R0, UR5 ;  /* 0x0000000500057c20 */ /* 0x002fc80008400000 */
[----:B------:R-:W-:-:S05]  /*0740*/  FFMA R5, R20, UR4, R5 ;  /* 0x0000000414057c23 */ /* 0x000fca0008000005 */
[----:B------:R-:W-:Y:S01]  /*0750*/  STG.E desc[UR6][R2.64], R5 ;  /* 0x0000000502007986 */ /* 0x000fe2000c101906 */
[----:B------:R-:W-:Y:S05]  /*0760*/  EXIT ;  /* 0x000000000000794d */ /* 0x000fea0003800000 */
.L_x_6:
        /* <DEDUP_REMOVED lines=9> */
.L_x_8:


//--------------------- .nv.shared.sgemm_tiled_ptx --------------------------
	.section	.nv.shared.sgemm_tiled_ptx,"aw",@nobits
	.sectionflags	@""
	.align	4
.nv.shared.sgemm_tiled_ptx:
	.zero		3200


//--------------------- .nv.shared.reserved.0     --------------------------
	.section	.nv.shared.reserved.0,"aw",@nobits
	.weak		__nv_reservedSMEM_offset_0_alias
	.size		__nv_reservedSMEM_offset_0_alias, 0, 64
	.other		__nv_reservedSMEM_offset_0_alias,@"STO_CUDA_RESERVED_SHARED STV_DEFAULT"
__nv_reservedSMEM_offset_0_alias:
	.zero		0
	.zero		64


//--------------------- .nv.shared.sgemm_tiled    --------------------------
	.section	.nv.shared.sgemm_tiled,"aw",@nobits
	.sectionflags	@""
	.align	4
.nv.shared.sgemm_tiled:
	.zero		3200


//--------------------- .nv.constant0.sgemm_tiled_ptx --------------------------
	.section	.nv.constant0.sgemm_tiled_ptx,"a",@progbits
	.sectionflags	@""
	.align	4
.nv.constant0.sgemm_tiled_ptx:
	.zero		952


//--------------------- .nv.constant0.sgemm_tiled --------------------------
	.section	.nv.constant0.sgemm_tiled,"a",@progbits
	.sectionflags	@""
	.align	4
.nv.constant0.sgemm_tiled:
	.zero		952


//--------------------- SYMBOLS --------------------------

	.type		.nv.reservedSmem.offset0,@object
	.size		.nv.reservedSmem.offset0,0x4
	.type		.nv.reservedSmem.cap,@object
	.size		.nv.reservedSmem.cap,0x4
